	.target	sm_90a

	.elftype	@"ET_EXEC"


//--------------------- .note.nv.tkinfo           --------------------------
	.section	.note.nv.tkinfo,"",@"SHT_NOTE"
	.sectionflags	@"SHF_NOTE_NV_TKINFO"
	.tkinfo
        /*0018*/ 	.word	0x00000002
        /*0030*/ 	.string	""
        /*0030*/ 	.string	"ptxas"
        /*0030*/ 	.string	"Cuda compilation tools, release 13.0, V13.0.88"
        /*0030*/ 	.string	"Build cuda_13.0.r13.0/compiler.36424714_0"
        /*0030*/ 	.string	"-arch sm_90a -m 64 "



//--------------------- .note.nv.cuinfo           --------------------------
	.section	.note.nv.cuinfo,"",@"SHT_NOTE"
	.sectionflags	@"SHF_NOTE_NV_CUINFO"
        /*0018*/ 	.short	0x0002
        /*001a*/ 	.short	0x005a
        /*001c*/ 	.short	0x0082
	.zero		2


//--------------------- .nv.info                  --------------------------
	.section	.nv.info,"",@"SHT_CUDA_INFO"
	.align	4


	//----- nvinfo : EIATTR_REGCOUNT
	.align		4
        /*0000*/ 	.byte	0x04, 0x2f
        /*0002*/ 	.short	(.L_15 - .L_14)
	.align		4
.L_14:
        /*0004*/ 	.word	index@(_ZN7cutlass13device_kernelINS_4gemm6kernel13GemmUniversalIN4cute5tupleIJiiiiEEENS1_10collective13CollectiveMmaINS1_34MainloopSm90TmaGmmaWarpSpecializedILi4ENS5_IJNS4_1CILi2EEESB_NSA_ILi1EEEEEENS1_35KernelTmaWarpSpecializedCooperativeEEENS5_IJNSA_ILi256EEENSA_ILi64EEENSA_ILi32EEEEEENS_10tfloat32_tENS5_IJlSC_lEEESK_SL_NS4_8TiledMMAINS4_8MMA_AtomIJNS4_4SM904GMMA29MMA_64x64x8_F32TF32TF32_SS_TNILNSP_7ScaleInE1ELSR_1EEEEEENS4_6LayoutINS5_IJSB_SC_SC_EEENS5_IJSC_NSA_ILi0EEESW_EEEEENS5_IJNS4_10UnderscoreESZ_SZ_EEEEENS4_23SM90_TMA_LOAD_MULTICASTENS4_14ComposedLayoutINS4_7SwizzleILi3ELi4ELi3EEENS4_18smem_ptr_flag_bitsILi32EEENSU_INS5_IJNSA_ILi8EEESI_EEENS5_IJSI_SC_EEEEEEEvNS4_8identityES12_S1C_vS1D_EENS_8epilogue10collective6detail29Sm90TmaWarpSpecializedAdapterINS1G_15DefaultEpilogueISK_SL_SL_NS1F_6thread17LinearCombinationISK_Li1EffLNS1K_9ScaleType4KindE0ELNS_15FloatRoundStyleE2ESK_EENS1_15EpilogueDefaultEEEEEvvEEEEvNT_6ParamsE)
        /*0008*/ 	.word	0x000000a8


	//----- nvinfo : EIATTR_FRAME_SIZE
	.align		4
.L_15:
        /*000c*/ 	.byte	0x04, 0x11
        /*000e*/ 	.short	(.L_17 - .L_16)
	.align		4
.L_16:
        /*0010*/ 	.word	index@(_ZN7cutlass13device_kernelINS_4gemm6kernel13GemmUniversalIN4cute5tupleIJiiiiEEENS1_10collective13CollectiveMmaINS1_34MainloopSm90TmaGmmaWarpSpecializedILi4ENS5_IJNS4_1CILi2EEESB_NSA_ILi1EEEEEENS1_35KernelTmaWarpSpecializedCooperativeEEENS5_IJNSA_ILi256EEENSA_ILi64EEENSA_ILi32EEEEEENS_10tfloat32_tENS5_IJlSC_lEEESK_SL_NS4_8TiledMMAINS4_8MMA_AtomIJNS4_4SM904GMMA29MMA_64x64x8_F32TF32TF32_SS_TNILNSP_7ScaleInE1ELSR_1EEEEEENS4_6LayoutINS5_IJSB_SC_SC_EEENS5_IJSC_NSA_ILi0EEESW_EEEEENS5_IJNS4_10UnderscoreESZ_SZ_EEEEENS4_23SM90_TMA_LOAD_MULTICASTENS4_14ComposedLayoutINS4_7SwizzleILi3ELi4ELi3EEENS4_18smem_ptr_flag_bitsILi32EEENSU_INS5_IJNSA_ILi8EEESI_EEENS5_IJSI_SC_EEEEEEEvNS4_8identityES12_S1C_vS1D_EENS_8epilogue10collective6detail29Sm90TmaWarpSpecializedAdapterINS1G_15DefaultEpilogueISK_SL_SL_NS1F_6thread17LinearCombinationISK_Li1EffLNS1K_9ScaleType4KindE0ELNS_15FloatRoundStyleE2ESK_EENS1_15EpilogueDefaultEEEEEvvEEEEvNT_6ParamsE)
        /*0014*/ 	.word	0x00000000


	//----- nvinfo : EIATTR_MIN_STACK_SIZE
	.align		4
.L_17:
        /*0018*/ 	.byte	0x04, 0x12
        /*001a*/ 	.short	(.L_19 - .L_18)
	.align		4
.L_18:
        /*001c*/ 	.word	index@(_ZN7cutlass13device_kernelINS_4gemm6kernel13GemmUniversalIN4cute5tupleIJiiiiEEENS1_10collective13CollectiveMmaINS1_34MainloopSm90TmaGmmaWarpSpecializedILi4ENS5_IJNS4_1CILi2EEESB_NSA_ILi1EEEEEENS1_35KernelTmaWarpSpecializedCooperativeEEENS5_IJNSA_ILi256EEENSA_ILi64EEENSA_ILi32EEEEEENS_10tfloat32_tENS5_IJlSC_lEEESK_SL_NS4_8TiledMMAINS4_8MMA_AtomIJNS4_4SM904GMMA29MMA_64x64x8_F32TF32TF32_SS_TNILNSP_7ScaleInE1ELSR_1EEEEEENS4_6LayoutINS5_IJSB_SC_SC_EEENS5_IJSC_NSA_ILi0EEESW_EEEEENS5_IJNS4_10UnderscoreESZ_SZ_EEEEENS4_23SM90_TMA_LOAD_MULTICASTENS4_14ComposedLayoutINS4_7SwizzleILi3ELi4ELi3EEENS4_18smem_ptr_flag_bitsILi32EEENSU_INS5_IJNSA_ILi8EEESI_EEENS5_IJSI_SC_EEEEEEEvNS4_8identityES12_S1C_vS1D_EENS_8epilogue10collective6detail29Sm90TmaWarpSpecializedAdapterINS1G_15DefaultEpilogueISK_SL_SL_NS1F_6thread17LinearCombinationISK_Li1EffLNS1K_9ScaleType4KindE0ELNS_15FloatRoundStyleE2ESK_EENS1_15EpilogueDefaultEEEEEvvEEEEvNT_6ParamsE)
        /*0020*/ 	.word	0x00000000
.L_19:


//--------------------- .nv.compat                --------------------------
	.section	.nv.compat,"",@"SHT_CUDA_COMPAT_INFO"
	.align	4
        /*0000*/ 	.byte	0x02, 0x09, 0x01, 0x00, 0x02, 0x02, 0x04, 0x00, 0x02, 0x05, 0x05, 0x00, 0x03, 0x07, 0x01, 0x01
        /*0010*/ 	.byte	0x02, 0x03, 0x01, 0x00, 0x02, 0x06, 0x01, 0x00, 0x04, 0x0b, 0x08, 0x00, 0x00, 0x00, 0x00, 0x00
        /*0020*/ 	.byte	0x00, 0x00, 0x00, 0x00


//--------------------- .nv.info._ZN7cutlass13device_kernelINS_4gemm6kernel13GemmUniversalIN4cute5tupleIJiiiiEEENS1_10collective13CollectiveMmaINS1_34MainloopSm90TmaGmmaWarpSpecializedILi4ENS5_IJNS4_1CILi2EEESB_NSA_ILi1EEEEEENS1_35KernelTmaWarpSpecializedCooperativeEEENS5_IJNSA_ILi256EEENSA_ILi64EEENSA_ILi32EEEEEENS_10tfloat32_tENS5_IJlSC_lEEESK_SL_NS4_8TiledMMAINS4_8MMA_AtomIJNS4_4SM904GMMA29MMA_64x64x8_F32TF32TF32_SS_TNILNSP_7ScaleInE1ELSR_1EEEEEENS4_6LayoutINS5_IJSB_SC_SC_EEENS5_IJSC_NSA_ILi0EEESW_EEEEENS5_IJNS4_10UnderscoreESZ_SZ_EEEEENS4_23SM90_TMA_LOAD_MULTICASTENS4_14ComposedLayoutINS4_7SwizzleILi3ELi4ELi3EEENS4_18smem_ptr_flag_bitsILi32EEENSU_INS5_IJNSA_ILi8EEESI_EEENS5_IJSI_SC_EEEEEEEvNS4_8identityES12_S1C_vS1D_EENS_8epilogue10collective6detail29Sm90TmaWarpSpecializedAdapterINS1G_15DefaultEpilogueISK_SL_SL_NS1F_6thread17LinearCombinationISK_Li1EffLNS1K_9ScaleType4KindE0ELNS_15FloatRoundStyleE2ESK_EENS1_15EpilogueDefaultEEEEEvvEEEEvNT_6ParamsE --------------------------
	.section	.nv.info._ZN7cutlass13device_kernelINS_4gemm6kernel13GemmUniversalIN4cute5tupleIJiiiiEEENS1_10collective13CollectiveMmaINS1_34MainloopSm90TmaGmmaWarpSpecializedILi4ENS5_IJNS4_1CILi2EEESB_NSA_ILi1EEEEEENS1_35KernelTmaWarpSpecializedCooperativeEEENS5_IJNSA_ILi256EEENSA_ILi64EEENSA_ILi32EEEEEENS_10tfloat32_tENS5_IJlSC_lEEESK_SL_NS4_8TiledMMAINS4_8MMA_AtomIJNS4_4SM904GMMA29MMA_64x64x8_F32TF32TF32_SS_TNILNSP_7ScaleInE1ELSR_1EEEEEENS4_6LayoutINS5_IJSB_SC_SC_EEENS5_IJSC_NSA_ILi0EEESW_EEEEENS5_IJNS4_10UnderscoreESZ_SZ_EEEEENS4_23SM90_TMA_LOAD_MULTICASTENS4_14ComposedLayoutINS4_7SwizzleILi3ELi4ELi3EEENS4_18smem_ptr_flag_bitsILi32EEENSU_INS5_IJNSA_ILi8EEESI_EEENS5_IJSI_SC_EEEEEEEvNS4_8identityES12_S1C_vS1D_EENS_8epilogue10collective6detail29Sm90TmaWarpSpecializedAdapterINS1G_15DefaultEpilogueISK_SL_SL_NS1F_6thread17LinearCombinationISK_Li1EffLNS1K_9ScaleType4KindE0ELNS_15FloatRoundStyleE2ESK_EENS1_15EpilogueDefaultEEEEEvvEEEEvNT_6ParamsE,"",@"SHT_CUDA_INFO"
	.sectionflags	@""
	.align	4


	//----- nvinfo : EIATTR_CUDA_API_VERSION
	.align		4
        /*0000*/ 	.byte	0x04, 0x37
        /*0002*/ 	.short	(.L_21 - .L_20)
.L_20:
        /*0004*/ 	.word	0x00000082


	//----- nvinfo : EIATTR_KPARAM_INFO
	.align		4
.L_21:
        /*0008*/ 	.byte	0x04, 0x17
        /*000a*/ 	.short	(.L_23 - .L_22)
.L_22:
        /*000c*/ 	.word	0x00000000
        /*0010*/ 	.short	0x0000
        /*0012*/ 	.short	0x0070
        /*0014*/ 	.byte	0x00, 0xf0, 0x01, 0x10


	//----- nvinfo : EIATTR_SPARSE_MMA_MASK
	.align		4
.L_23:
        /*0018*/ 	.byte	0x03, 0x50
        /*001a*/ 	.short	0x0000


	//----- nvinfo : EIATTR_MAXREG_COUNT
	.align		4
        /*001c*/ 	.byte	0x03, 0x1b
        /*001e*/ 	.short	0x00a8


	//----- nvinfo : EIATTR_NUM_BARRIERS
	.align		4
        /*0020*/ 	.byte	0x02, 0x4c
        /*0022*/ 	.byte	0x01
	.zero		1


	//----- nvinfo : EIATTR_EXTERNS
	.align		4
        /*0024*/ 	.byte	0x04, 0x0f
        /*0026*/ 	.short	(.L_25 - .L_24)


	//   ....[0]....
	.align		4
.L_24:
        /*0028*/ 	.word	index@(__assertfail)


	//----- nvinfo : EIATTR_MERCURY_ISA_VERSION
	.align		4
.L_25:
        /*002c*/ 	.byte	0x03, 0x5f
        /*002e*/ 	.short	0x0101


	//----- nvinfo : EIATTR_INT_WARP_WIDE_INSTR_OFFSETS
	.align		4
        /*0030*/ 	.byte	0x04, 0x31
        /*0032*/ 	.short	(.L_27 - .L_26)


	//   ....[0]....
.L_26:
        /*0034*/ 	.word	0x00000480


	//   ....[1]....
        /*0038*/ 	.word	0x000004b0


	//   ....[2]....
        /*003c*/ 	.word	0x00000670


	//   ....[3]....
        /*0040*/ 	.word	0x00001fd0


	//----- nvinfo : EIATTR_COOP_GROUP_MASK_REGIDS
	.align		4
.L_27:
        /*0044*/ 	.byte	0x04, 0x29
        /*0046*/ 	.short	(.L_29 - .L_28)


	//   ....[0]....
.L_28:
        /*0048*/ 	.word	0xffffffff


	//   ....[1]....
        /*004c*/ 	.word	0xffffffff


	//   ....[2]....
        /*0050*/ 	.word	0xffffffff


	//   ....[3]....
        /*0054*/ 	.word	0xffffffff


	//   ....[4]....
        /*0058*/ 	.word	0xffffffff


	//   ....[5]....
        /*005c*/ 	.word	0xffffffff


	//----- nvinfo : EIATTR_COOP_GROUP_INSTR_OFFSETS
	.align		4
.L_29:
        /*0060*/ 	.byte	0x04, 0x28
        /*0062*/ 	.short	(.L_31 - .L_30)


	//   ....[0]....
.L_30:
        /*0064*/ 	.word	0x00000060


	//   ....[1]....
        /*0068*/ 	.word	0x00000070


	//   ....[2]....
        /*006c*/ 	.word	0x00000130


	//   ....[3]....
        /*0070*/ 	.word	0x000002d0


	//   ....[4]....
        /*0074*/ 	.word	0x000007f0


	//   ....[5]....
        /*0078*/ 	.word	0x00001240


	//----- nvinfo : EIATTR_REG_RECONFIG
	.align		4
.L_31:
        /*007c*/ 	.byte	0x01, 0x54
	.zero		2


	//----- nvinfo : EIATTR_SYSCALL_OFFSETS
	.align		4
        /*0080*/ 	.byte	0x04, 0x46
        /*0082*/ 	.short	(.L_33 - .L_32)


	//   ....[0]....
.L_32:
        /*0084*/ 	.word	0x00001400


	//----- nvinfo : EIATTR_MBARRIER_INSTR_OFFSETS
	.align		4
.L_33:
        /*0088*/ 	.byte	0x04, 0x39
        /*008a*/ 	.short	(.L_35 - .L_34)


	//   ....[0]....
.L_34:
        /*008c*/ 	.word	0x00000230
        /*0090*/ 	.word	0x000000ff
        /*0094*/ 	.word	0x00000000
        /*0098*/ 	.short	0x0100
        /*009a*/ 	.byte	0x08
	.zero		1


	//   ....[1]....
        /*009c*/ 	.word	0x00000240
        /*00a0*/ 	.word	0x000000ff
        /*00a4*/ 	.word	0x00000020
        /*00a8*/ 	.short	0x0100
        /*00aa*/ 	.byte	0x08
	.zero		1


	//   ....[2]....
        /*00ac*/ 	.word	0x00000250
        /*00b0*/ 	.word	0x000000ff
        /*00b4*/ 	.word	0x00000008
        /*00b8*/ 	.short	0x0100
        /*00ba*/ 	.byte	0x08
	.zero		1


	//   ....[3]....
        /*00bc*/ 	.word	0x00000260
        /*00c0*/ 	.word	0x000000ff
        /*00c4*/ 	.word	0x00000028
        /*00c8*/ 	.short	0x0100
        /*00ca*/ 	.byte	0x08
	.zero		1


	//   ....[4]....
        /*00cc*/ 	.word	0x00000270
        /*00d0*/ 	.word	0x000000ff
        /*00d4*/ 	.word	0x00000010
        /*00d8*/ 	.short	0x0100
        /*00da*/ 	.byte	0x08
	.zero		1


	//   ....[5]....
        /*00dc*/ 	.word	0x00000280
        /*00e0*/ 	.word	0x000000ff
        /*00e4*/ 	.word	0x00000030
        /*00e8*/ 	.short	0x0100
        /*00ea*/ 	.byte	0x08
	.zero		1


	//   ....[6]....
        /*00ec*/ 	.word	0x00000290
        /*00f0*/ 	.word	0x000000ff
        /*00f4*/ 	.word	0x00000018
        /*00f8*/ 	.short	0x0100
        /*00fa*/ 	.byte	0x08
	.zero		1


	//   ....[7]....
        /*00fc*/ 	.word	0x000002a0
        /*0100*/ 	.word	0x000000ff
        /*0104*/ 	.word	0x00000038
        /*0108*/ 	.short	0x0100
        /*010a*/ 	.byte	0x08
	.zero		1


	//   ....[8]....
        /*010c*/ 	.word	0x000006f0
        /*0110*/ 	.word	0x000000ff
        /*0114*/ 	.word	0x00000050
        /*0118*/ 	.short	0x0100
        /*011a*/ 	.byte	0x06
	.zero		1


	//   ....[9]....
        /*011c*/ 	.word	0x00000780
        /*0120*/ 	.word	0x000000ff
        /*0124*/ 	.word	0x00000058
        /*0128*/ 	.short	0x0100
        /*012a*/ 	.byte	0x06
	.zero		1


	//   ....[10]....
        /*012c*/ 	.word	0x000014c0
        /*0130*/ 	.word	0x00000003
        /*0134*/ 	.word	0x00000000
        /*0138*/ 	.short	0x010a
        /*013a*/ 	.byte	0x3f
	.zero		1


	//   ....[11]....
        /*013c*/ 	.word	0x00001500
        /*0140*/ 	.word	0x00000003
        /*0144*/ 	.word	0x00000000
        /*0148*/ 	.short	0x010a
        /*014a*/ 	.byte	0x3f
	.zero		1


	//   ....[12]....
        /*014c*/ 	.word	0x00001a50
        /*0150*/ 	.word	0x00000005
        /*0154*/ 	.word	0x00000000
        /*0158*/ 	.short	0x010a
        /*015a*/ 	.byte	0x3f
	.zero		1


	//   ....[13]....
        /*015c*/ 	.word	0x00001a90
        /*0160*/ 	.word	0x00000005
        /*0164*/ 	.word	0x00000000
        /*0168*/ 	.short	0x010a
        /*016a*/ 	.byte	0x3f
	.zero		1


	//   ....[14]....
        /*016c*/ 	.word	0x00001e70
        /*0170*/ 	.word	0x00000005
        /*0174*/ 	.word	0x00000000
        /*0178*/ 	.short	0x0101
        /*017a*/ 	.byte	0x3f
	.zero		1


	//   ....[15]....
        /*017c*/ 	.word	0x00002050
        /*0180*/ 	.word	0x00000003
        /*0184*/ 	.word	0x00000000
        /*0188*/ 	.short	0x0101
        /*018a*/ 	.byte	0x3f
	.zero		1


	//   ....[16]....
        /*018c*/ 	.word	0x00007ca0
        /*0190*/ 	.word	0x00000016
        /*0194*/ 	.word	0x00000020
        /*0198*/ 	.short	0x010a
        /*019a*/ 	.byte	0x3f
	.zero		1


	//   ....[17]....
        /*019c*/ 	.word	0x00008080
        /*01a0*/ 	.word	0x00000004
        /*01a4*/ 	.word	0x00000058
        /*01a8*/ 	.short	0x0101
        /*01aa*/ 	.byte	0x3f
	.zero		1


	//   ....[18]....
        /*01ac*/ 	.word	0x00008790
        /*01b0*/ 	.word	0x00000005
        /*01b4*/ 	.word	0x00000000
        /*01b8*/ 	.short	0x010a
        /*01ba*/ 	.byte	0x3f
	.zero		1


	//   ....[19]....
        /*01bc*/ 	.word	0x00008810
        /*01c0*/ 	.word	0x00000007
        /*01c4*/ 	.word	0x00000000
        /*01c8*/ 	.short	0x010a
        /*01ca*/ 	.byte	0x3f
	.zero		1


	//   ....[20]....
        /*01cc*/ 	.word	0x000088a0
        /*01d0*/ 	.word	0x00000006
        /*01d4*/ 	.word	0x00000000
        /*01d8*/ 	.short	0x010a
        /*01da*/ 	.byte	0x3f
	.zero		1


	//   ....[21]....
        /*01dc*/ 	.word	0x00008930
        /*01e0*/ 	.word	0x00000003
        /*01e4*/ 	.word	0x00000000
        /*01e8*/ 	.short	0x010a
        /*01ea*/ 	.byte	0x3f
	.zero		1


	//   ....[22]....
        /*01ec*/ 	.word	0x00008990
        /*01f0*/ 	.word	0x00000003
        /*01f4*/ 	.word	0x00000000
        /*01f8*/ 	.short	0x010a
        /*01fa*/ 	.byte	0x3f
	.zero		1


	//   ....[23]....
        /*01fc*/ 	.word	0x000089e0
        /*0200*/ 	.word	0x00000005
        /*0204*/ 	.word	0x00000000
        /*0208*/ 	.short	0x010a
        /*020a*/ 	.byte	0x3f
	.zero		1


	//   ....[24]....
        /*020c*/ 	.word	0x00008ab0
        /*0210*/ 	.word	0x00000016
        /*0214*/ 	.word	0x00000020
        /*0218*/ 	.short	0x010a
        /*021a*/ 	.byte	0x3f
	.zero		1


	//   ....[25]....
        /*021c*/ 	.word	0x00008b80
        /*0220*/ 	.word	0x00000005
        /*0224*/ 	.word	0x00000000
        /*0228*/ 	.short	0x010a
        /*022a*/ 	.byte	0x3f
	.zero		1


	//   ....[26]....
        /*022c*/ 	.word	0x00008bd0
        /*0230*/ 	.word	0x00000007
        /*0234*/ 	.word	0x00000000
        /*0238*/ 	.short	0x010a
        /*023a*/ 	.byte	0x3f
	.zero		1


	//   ....[27]....
        /*023c*/ 	.word	0x00008c20
        /*0240*/ 	.word	0x00000006
        /*0244*/ 	.word	0x00000000
        /*0248*/ 	.short	0x010a
        /*024a*/ 	.byte	0x3f
	.zero		1


	//----- nvinfo : EIATTR_NUM_MBARRIERS
	.align		4
.L_35:
        /*024c*/ 	.byte	0x03, 0x38
        /*024e*/ 	.short	0x000a


	//----- nvinfo : EIATTR_EXIT_INSTR_OFFSETS
	.align		4
        /*0250*/ 	.byte	0x04, 0x1c
        /*0252*/ 	.short	(.L_37 - .L_36)


	//   ....[0]....
.L_36:
        /*0254*/ 	.word	0x00000960


	//   ....[1]....
        /*0258*/ 	.word	0x00001170


	//   ....[2]....
        /*025c*/ 	.word	0x000072d0


	//   ....[3]....
        /*0260*/ 	.word	0x00007830


	//   ....[4]....
        /*0264*/ 	.word	0x00008980


	//----- nvinfo : EIATTR_MAX_THREADS
	.align		4
.L_37:
        /*0268*/ 	.byte	0x04, 0x05
        /*026a*/ 	.short	(.L_39 - .L_38)
.L_38:
        /*026c*/ 	.word	0x00000180
        /*0270*/ 	.word	0x00000001
        /*0274*/ 	.word	0x00000001


	//----- nvinfo : EIATTR_CRS_STACK_SIZE
	.align		4
.L_39:
        /*0278*/ 	.byte	0x04, 0x1e
        /*027a*/ 	.short	(.L_41 - .L_40)
.L_40:
        /*027c*/ 	.word	0x00000000


	//----- nvinfo : EIATTR_CBANK_PARAM_SIZE
	.align		4
.L_41:
        /*0280*/ 	.byte	0x03, 0x19
        /*0282*/ 	.short	0x0470


	//----- nvinfo : EIATTR_PARAM_CBANK
	.align		4
        /*0284*/ 	.byte	0x04, 0x0a
        /*0286*/ 	.short	(.L_43 - .L_42)
	.align		4
.L_42:
        /*0288*/ 	.word	index@(.nv.constant0._ZN7cutlass13device_kernelINS_4gemm6kernel13GemmUniversalIN4cute5tupleIJiiiiEEENS1_10collective13CollectiveMmaINS1_34MainloopSm90TmaGmmaWarpSpecializedILi4ENS5_IJNS4_1CILi2EEESB_NSA_ILi1EEEEEENS1_35KernelTmaWarpSpecializedCooperativeEEENS5_IJNSA_ILi256EEENSA_ILi64EEENSA_ILi32EEEEEENS_10tfloat32_tENS5_IJlSC_lEEESK_SL_NS4_8TiledMMAINS4_8MMA_AtomIJNS4_4SM904GMMA29MMA_64x64x8_F32TF32TF32_SS_TNILNSP_7ScaleInE1ELSR_1EEEEEENS4_6LayoutINS5_IJSB_SC_SC_EEENS5_IJSC_NSA_ILi0EEESW_EEEEENS5_IJNS4_10UnderscoreESZ_SZ_EEEEENS4_23SM90_TMA_LOAD_MULTICASTENS4_14ComposedLayoutINS4_7SwizzleILi3ELi4ELi3EEENS4_18smem_ptr_flag_bitsILi32EEENSU_INS5_IJNSA_ILi8EEESI_EEENS5_IJSI_SC_EEEEEEEvNS4_8identityES12_S1C_vS1D_EENS_8epilogue10collective6detail29Sm90TmaWarpSpecializedAdapterINS1G_15DefaultEpilogueISK_SL_SL_NS1F_6thread17LinearCombinationISK_Li1EffLNS1K_9ScaleType4KindE0ELNS_15FloatRoundStyleE2ESK_EENS1_15EpilogueDefaultEEEEEvvEEEEvNT_6ParamsE)
        /*028c*/ 	.short	0x0210
        /*028e*/ 	.short	0x0470


	//----- nvinfo : EIATTR_SW_WAR
	.align		4
.L_43:
        /*0290*/ 	.byte	0x04, 0x36
        /*0292*/ 	.short	(.L_45 - .L_44)
.L_44:
        /*0294*/ 	.word	0x00000008
.L_45:


//--------------------- .nv.callgraph             --------------------------
	.section	.nv.callgraph,"",@"SHT_CUDA_CALLGRAPH"
	.align	4
	.sectionentsize	8
	.align		4
        /*0000*/ 	.word	0x00000000
	.align		4
        /*0004*/ 	.word	0xffffffff
	.align		4
        /*0008*/ 	.word	index@(_ZN7cutlass13device_kernelINS_4gemm6kernel13GemmUniversalIN4cute5tupleIJiiiiEEENS1_10collective13CollectiveMmaINS1_34MainloopSm90TmaGmmaWarpSpecializedILi4ENS5_IJNS4_1CILi2EEESB_NSA_ILi1EEEEEENS1_35KernelTmaWarpSpecializedCooperativeEEENS5_IJNSA_ILi256EEENSA_ILi64EEENSA_ILi32EEEEEENS_10tfloat32_tENS5_IJlSC_lEEESK_SL_NS4_8TiledMMAINS4_8MMA_AtomIJNS4_4SM904GMMA29MMA_64x64x8_F32TF32TF32_SS_TNILNSP_7ScaleInE1ELSR_1EEEEEENS4_6LayoutINS5_IJSB_SC_SC_EEENS5_IJSC_NSA_ILi0EEESW_EEEEENS5_IJNS4_10UnderscoreESZ_SZ_EEEEENS4_23SM90_TMA_LOAD_MULTICASTENS4_14ComposedLayoutINS4_7SwizzleILi3ELi4ELi3EEENS4_18smem_ptr_flag_bitsILi32EEENSU_INS5_IJNSA_ILi8EEESI_EEENS5_IJSI_SC_EEEEEEEvNS4_8identityES12_S1C_vS1D_EENS_8epilogue10collective6detail29Sm90TmaWarpSpecializedAdapterINS1G_15DefaultEpilogueISK_SL_SL_NS1F_6thread17LinearCombinationISK_Li1EffLNS1K_9ScaleType4KindE0ELNS_15FloatRoundStyleE2ESK_EENS1_15EpilogueDefaultEEEEEvvEEEEvNT_6ParamsE)
	.align		4
        /*000c*/ 	.word	index@(__assertfail)
	.align		4
        /*0010*/ 	.word	0x00000000
	.align		4
        /*0014*/ 	.word	0xfffffffe
	.align		4
        /*0018*/ 	.word	0x00000000
	.align		4
        /*001c*/ 	.word	0xfffffffd
	.align		4
        /*0020*/ 	.word	0x00000000
	.align		4
        /*0024*/ 	.word	0xfffffffc


//--------------------- .nv.constant4             --------------------------
	.section	.nv.constant4,"a",@progbits
	.align	8
	.align		8
.nv.constant4:
        /*0000*/ 	.dword	__assertfail
	.align		8
        /*0008*/ 	.dword	__unnamed_1
	.align		8
        /*0010*/ 	.dword	_ZN39_INTERNAL_fdebfa06_4_k_cu_9442cd57_68094cuda3std3__45__cpo5beginE
	.align		8
        /*0018*/ 	.dword	_ZN39_INTERNAL_fdebfa06_4_k_cu_9442cd57_68094cuda3std3__45__cpo3endE
	.align		8
        /*0020*/ 	.dword	_ZN39_INTERNAL_fdebfa06_4_k_cu_9442cd57_68094cuda3std3__45__cpo6cbeginE
	.align		8
        /*0028*/ 	.dword	_ZN39_INTERNAL_fdebfa06_4_k_cu_9442cd57_68094cuda3std3__45__cpo4cendE
	.align		8
        /*0030*/ 	.dword	_ZN39_INTERNAL_fdebfa06_4_k_cu_9442cd57_68094cuda3std3__441_GLOBAL__N__fdebfa06_4_k_cu_9442cd57_68096ignoreE
	.align		8
        /*0038*/ 	.dword	_ZN39_INTERNAL_fdebfa06_4_k_cu_9442cd57_68094cuda3std3__419piecewise_constructE
	.align		8
        /*0040*/ 	.dword	_ZN39_INTERNAL_fdebfa06_4_k_cu_9442cd57_68094cuda3std3__48in_placeE
	.align		8
        /*0048*/ 	.dword	_ZN39_INTERNAL_fdebfa06_4_k_cu_9442cd57_68094cuda3std6ranges3__45__cpo4swapE
	.align		8
        /*0050*/ 	.dword	_ZN39_INTERNAL_fdebfa06_4_k_cu_9442cd57_68094cuda3std6ranges3__45__cpo9iter_moveE
	.align		8
        /*0058*/ 	.dword	_ZN39_INTERNAL_fdebfa06_4_k_cu_9442cd57_68094cute7productE
	.align		8
        /*0060*/ 	.dword	_ZN39_INTERNAL_fdebfa06_4_k_cu_9442cd57_68094cute1_E
	.align		8
        /*0068*/ 	.dword	$str$22
	.align		8
        /*0070*/ 	.dword	$str$23


//--------------------- .text._ZN7cutlass13device_kernelINS_4gemm6kernel13GemmUniversalIN4cute5tupleIJiiiiEEENS1_10collective13CollectiveMmaINS1_34MainloopSm90TmaGmmaWarpSpecializedILi4ENS5_IJNS4_1CILi2EEESB_NSA_ILi1EEEEEENS1_35KernelTmaWarpSpecializedCooperativeEEENS5_IJNSA_ILi256EEENSA_ILi64EEENSA_ILi32EEEEEENS_10tfloat32_tENS5_IJlSC_lEEESK_SL_NS4_8TiledMMAINS4_8MMA_AtomIJNS4_4SM904GMMA29MMA_64x64x8_F32TF32TF32_SS_TNILNSP_7ScaleInE1ELSR_1EEEEEENS4_6LayoutINS5_IJSB_SC_SC_EEENS5_IJSC_NSA_ILi0EEESW_EEEEENS5_IJNS4_10UnderscoreESZ_SZ_EEEEENS4_23SM90_TMA_LOAD_MULTICASTENS4_14ComposedLayoutINS4_7SwizzleILi3ELi4ELi3EEENS4_18smem_ptr_flag_bitsILi32EEENSU_INS5_IJNSA_ILi8EEESI_EEENS5_IJSI_SC_EEEEEEEvNS4_8identityES12_S1C_vS1D_EENS_8epilogue10collective6detail29Sm90TmaWarpSpecializedAdapterINS1G_15DefaultEpilogueISK_SL_SL_NS1F_6thread17LinearCombinationISK_Li1EffLNS1K_9ScaleType4KindE0ELNS_15FloatRoundStyleE2ESK_EENS1_15EpilogueDefaultEEEEEvvEEEEvNT_6ParamsE --------------------------
	.section	.text._ZN7cutlass13device_kernelINS_4gemm6kernel13GemmUniversalIN4cute5tupleIJiiiiEEENS1_10collective13CollectiveMmaINS1_34MainloopSm90TmaGmmaWarpSpecializedILi4ENS5_IJNS4_1CILi2EEESB_NSA_ILi1EEEEEENS1_35KernelTmaWarpSpecializedCooperativeEEENS5_IJNSA_ILi256EEENSA_ILi64EEENSA_ILi32EEEEEENS_10tfloat32_tENS5_IJlSC_lEEESK_SL_NS4_8TiledMMAINS4_8MMA_AtomIJNS4_4SM904GMMA29MMA_64x64x8_F32TF32TF32_SS_TNILNSP_7ScaleInE1ELSR_1EEEEEENS4_6LayoutINS5_IJSB_SC_SC_EEENS5_IJSC_NSA_ILi0EEESW_EEEEENS5_IJNS4_10UnderscoreESZ_SZ_EEEEENS4_23SM90_TMA_LOAD_MULTICASTENS4_14ComposedLayoutINS4_7SwizzleILi3ELi4ELi3EEENS4_18smem_ptr_flag_bitsILi32EEENSU_INS5_IJNSA_ILi8EEESI_EEENS5_IJSI_SC_EEEEEEEvNS4_8identityES12_S1C_vS1D_EENS_8epilogue10collective6detail29Sm90TmaWarpSpecializedAdapterINS1G_15DefaultEpilogueISK_SL_SL_NS1F_6thread17LinearCombinationISK_Li1EffLNS1K_9ScaleType4KindE0ELNS_15FloatRoundStyleE2ESK_EENS1_15EpilogueDefaultEEEEEvvEEEEvNT_6ParamsE,"ax",@progbits
	.align	128
.text._ZN7cutlass13device_kernelINS_4gemm6kernel13GemmUniversalIN4cute5tupleIJiiiiEEENS1_10collective13CollectiveMmaINS1_34MainloopSm90TmaGmmaWarpSpecializedILi4ENS5_IJNS4_1CILi2EEESB_NSA_ILi1EEEEEENS1_35KernelTmaWarpSpecializedCooperativeEEENS5_IJNSA_ILi256EEENSA_ILi64EEENSA_ILi32EEEEEENS_10tfloat32_tENS5_IJlSC_lEEESK_SL_NS4_8TiledMMAINS4_8MMA_AtomIJNS4_4SM904GMMA29MMA_64x64x8_F32TF32TF32_SS_TNILNSP_7ScaleInE1ELSR_1EEEEEENS4_6LayoutINS5_IJSB_SC_SC_EEENS5_IJSC_NSA_ILi0EEESW_EEEEENS5_IJNS4_10UnderscoreESZ_SZ_EEEEENS4_23SM90_TMA_LOAD_MULTICASTENS4_14ComposedLayoutINS4_7SwizzleILi3ELi4ELi3EEENS4_18smem_ptr_flag_bitsILi32EEENSU_INS5_IJNSA_ILi8EEESI_EEENS5_IJSI_SC_EEEEEEEvNS4_8identityES12_S1C_vS1D_EENS_8epilogue10collective6detail29Sm90TmaWarpSpecializedAdapterINS1G_15DefaultEpilogueISK_SL_SL_NS1F_6thread17LinearCombinationISK_Li1EffLNS1K_9ScaleType4KindE0ELNS_15FloatRoundStyleE2ESK_EENS1_15EpilogueDefaultEEEEEvvEEEEvNT_6ParamsE:
        .type           _ZN7cutlass13device_kernelINS_4gemm6kernel13GemmUniversalIN4cute5tupleIJiiiiEEENS1_10collective13CollectiveMmaINS1_34MainloopSm90TmaGmmaWarpSpecializedILi4ENS5_IJNS4_1CILi2EEESB_NSA_ILi1EEEEEENS1_35KernelTmaWarpSpecializedCooperativeEEENS5_IJNSA_ILi256EEENSA_ILi64EEENSA_ILi32EEEEEENS_10tfloat32_tENS5_IJlSC_lEEESK_SL_NS4_8TiledMMAINS4_8MMA_AtomIJNS4_4SM904GMMA29MMA_64x64x8_F32TF32TF32_SS_TNILNSP_7ScaleInE1ELSR_1EEEEEENS4_6LayoutINS5_IJSB_SC_SC_EEENS5_IJSC_NSA_ILi0EEESW_EEEEENS5_IJNS4_10UnderscoreESZ_SZ_EEEEENS4_23SM90_TMA_LOAD_MULTICASTENS4_14ComposedLayoutINS4_7SwizzleILi3ELi4ELi3EEENS4_18smem_ptr_flag_bitsILi32EEENSU_INS5_IJNSA_ILi8EEESI_EEENS5_IJSI_SC_EEEEEEEvNS4_8identityES12_S1C_vS1D_EENS_8epilogue10collective6detail29Sm90TmaWarpSpecializedAdapterINS1G_15DefaultEpilogueISK_SL_SL_NS1F_6thread17LinearCombinationISK_Li1EffLNS1K_9ScaleType4KindE0ELNS_15FloatRoundStyleE2ESK_EENS1_15EpilogueDefaultEEEEEvvEEEEvNT_6ParamsE,@function
        .size           _ZN7cutlass13device_kernelINS_4gemm6kernel13GemmUniversalIN4cute5tupleIJiiiiEEENS1_10collective13CollectiveMmaINS1_34MainloopSm90TmaGmmaWarpSpecializedILi4ENS5_IJNS4_1CILi2EEESB_NSA_ILi1EEEEEENS1_35KernelTmaWarpSpecializedCooperativeEEENS5_IJNSA_ILi256EEENSA_ILi64EEENSA_ILi32EEEEEENS_10tfloat32_tENS5_IJlSC_lEEESK_SL_NS4_8TiledMMAINS4_8MMA_AtomIJNS4_4SM904GMMA29MMA_64x64x8_F32TF32TF32_SS_TNILNSP_7ScaleInE1ELSR_1EEEEEENS4_6LayoutINS5_IJSB_SC_SC_EEENS5_IJSC_NSA_ILi0EEESW_EEEEENS5_IJNS4_10UnderscoreESZ_SZ_EEEEENS4_23SM90_TMA_LOAD_MULTICASTENS4_14ComposedLayoutINS4_7SwizzleILi3ELi4ELi3EEENS4_18smem_ptr_flag_bitsILi32EEENSU_INS5_IJNSA_ILi8EEESI_EEENS5_IJSI_SC_EEEEEEEvNS4_8identityES12_S1C_vS1D_EENS_8epilogue10collective6detail29Sm90TmaWarpSpecializedAdapterINS1G_15DefaultEpilogueISK_SL_SL_NS1F_6thread17LinearCombinationISK_Li1EffLNS1K_9ScaleType4KindE0ELNS_15FloatRoundStyleE2ESK_EENS1_15EpilogueDefaultEEEEEvvEEEEvNT_6ParamsE,(.L_x_195 - _ZN7cutlass13device_kernelINS_4gemm6kernel13GemmUniversalIN4cute5tupleIJiiiiEEENS1_10collective13CollectiveMmaINS1_34MainloopSm90TmaGmmaWarpSpecializedILi4ENS5_IJNS4_1CILi2EEESB_NSA_ILi1EEEEEENS1_35KernelTmaWarpSpecializedCooperativeEEENS5_IJNSA_ILi256EEENSA_ILi64EEENSA_ILi32EEEEEENS_10tfloat32_tENS5_IJlSC_lEEESK_SL_NS4_8TiledMMAINS4_8MMA_AtomIJNS4_4SM904GMMA29MMA_64x64x8_F32TF32TF32_SS_TNILNSP_7ScaleInE1ELSR_1EEEEEENS4_6LayoutINS5_IJSB_SC_SC_EEENS5_IJSC_NSA_ILi0EEESW_EEEEENS5_IJNS4_10UnderscoreESZ_SZ_EEEEENS4_23SM90_TMA_LOAD_MULTICASTENS4_14ComposedLayoutINS4_7SwizzleILi3ELi4ELi3EEENS4_18smem_ptr_flag_bitsILi32EEENSU_INS5_IJNSA_ILi8EEESI_EEENS5_IJSI_SC_EEEEEEEvNS4_8identityES12_S1C_vS1D_EENS_8epilogue10collective6detail29Sm90TmaWarpSpecializedAdapterINS1G_15DefaultEpilogueISK_SL_SL_NS1F_6thread17LinearCombinationISK_Li1EffLNS1K_9ScaleType4KindE0ELNS_15FloatRoundStyleE2ESK_EENS1_15EpilogueDefaultEEEEEvvEEEEvNT_6ParamsE)
        .other          _ZN7cutlass13device_kernelINS_4gemm6kernel13GemmUniversalIN4cute5tupleIJiiiiEEENS1_10collective13CollectiveMmaINS1_34MainloopSm90TmaGmmaWarpSpecializedILi4ENS5_IJNS4_1CILi2EEESB_NSA_ILi1EEEEEENS1_35KernelTmaWarpSpecializedCooperativeEEENS5_IJNSA_ILi256EEENSA_ILi64EEENSA_ILi32EEEEEENS_10tfloat32_tENS5_IJlSC_lEEESK_SL_NS4_8TiledMMAINS4_8MMA_AtomIJNS4_4SM904GMMA29MMA_64x64x8_F32TF32TF32_SS_TNILNSP_7ScaleInE1ELSR_1EEEEEENS4_6LayoutINS5_IJSB_SC_SC_EEENS5_IJSC_NSA_ILi0EEESW_EEEEENS5_IJNS4_10UnderscoreESZ_SZ_EEEEENS4_23SM90_TMA_LOAD_MULTICASTENS4_14ComposedLayoutINS4_7SwizzleILi3ELi4ELi3EEENS4_18smem_ptr_flag_bitsILi32EEENSU_INS5_IJNSA_ILi8EEESI_EEENS5_IJSI_SC_EEEEEEEvNS4_8identityES12_S1C_vS1D_EENS_8epilogue10collective6detail29Sm90TmaWarpSpecializedAdapterINS1G_15DefaultEpilogueISK_SL_SL_NS1F_6thread17LinearCombinationISK_Li1EffLNS1K_9ScaleType4KindE0ELNS_15FloatRoundStyleE2ESK_EENS1_15EpilogueDefaultEEEEEvvEEEEvNT_6ParamsE,@"STO_CUDA_ENTRY STV_DEFAULT"
_ZN7cutlass13device_kernelINS_4gemm6kernel13GemmUniversalIN4cute5tupleIJiiiiEEENS1_10collective13CollectiveMmaINS1_34MainloopSm90TmaGmmaWarpSpecializedILi4ENS5_IJNS4_1CILi2EEESB_NSA_ILi1EEEEEENS1_35KernelTmaWarpSpecializedCooperativeEEENS5_IJNSA_ILi256EEENSA_ILi64EEENSA_ILi32EEEEEENS_10tfloat32_tENS5_IJlSC_lEEESK_SL_NS4_8TiledMMAINS4_8MMA_AtomIJNS4_4SM904GMMA29MMA_64x64x8_F32TF32TF32_SS_TNILNSP_7ScaleInE1ELSR_1EEEEEENS4_6LayoutINS5_IJSB_SC_SC_EEENS5_IJSC_NSA_ILi0EEESW_EEEEENS5_IJNS4_10UnderscoreESZ_SZ_EEEEENS4_23SM90_TMA_LOAD_MULTICASTENS4_14ComposedLayoutINS4_7SwizzleILi3ELi4ELi3EEENS4_18smem_ptr_flag_bitsILi32EEENSU_INS5_IJNSA_ILi8EEESI_EEENS5_IJSI_SC_EEEEEEEvNS4_8identityES12_S1C_vS1D_EENS_8epilogue10collective6detail29Sm90TmaWarpSpecializedAdapterINS1G_15DefaultEpilogueISK_SL_SL_NS1F_6thread17LinearCombinationISK_Li1EffLNS1K_9ScaleType4KindE0ELNS_15FloatRoundStyleE2ESK_EENS1_15EpilogueDefaultEEEEEvvEEEEvNT_6ParamsE:
[----:B------:R-:W0:Y:S01]  /*0000*/  LDC R1, c[0x0][0x28] ;  /* 0x00000a00ff017b82 */ /* 0x000e220000000800 */
[----:B------:R-:W1:Y:S01]  /*0010*/  S2R R18, SR_TID.X ;  /* 0x0000000000127919 */ /* 0x000e620000002100 */
[----:B------:R-:W-:Y:S01]  /*0020*/  ELECT P0, URZ, PT ;  /* 0x00000000003f782f */ /* 0x000fe20003800000 */
[----:B------:R-:W-:Y:S01]  /*0030*/  BSSY B0, `(.L_x_0) ;  /* 0x000000f000007945 */ /* 0x000fe20003800000 */
[--C-:B-1----:R-:W-:Y:S02]  /*0040*/  SHF.R.U32.HI R0, RZ, 0x5, R18.reuse ;  /* 0x00000005ff007819 */ /* 0x102fe40000011612 */
[----:B------:R-:W-:-:S03]  /*0050*/  SHF.R.U32.HI R3, RZ, 0x7, R18 ;  /* 0x00000007ff037819 */ /* 0x000fc60000011612 */
[----:B------:R-:W1:Y:S04]  /*0060*/  SHFL.IDX PT, R2, R0, RZ, 0x1f ;  /* 0x00001fff00027589 */ /* 0x000e6800000e0000 */
[----:B------:R2:W3:Y:S01]  /*0070*/  SHFL.IDX PT, R5, R3, RZ, 0x1f ;  /* 0x00001fff03057589 */ /* 0x0004e200000e0000 */
[----:B-1----:R-:W-:-:S13]  /*0080*/  ISETP.NE.OR P0, PT, R2, RZ, !P0 ;  /* 0x000000ff0200720c */ /* 0x002fda0004705670 */
[----:B0-23--:R-:W-:Y:S05]  /*0090*/  @P0 BRA `(.L_x_1) ;  /* 0x0000000000200947 */ /* 0x00dfea0003800000 */
[----:B------:R-:W-:Y:S02]  /*00a0*/  ULDC.64 UR4, c[0x0][0x198] ;  /* 0x0000660000047ab9 */ /* 0x000fe40000000a00 */
[----:B------:R-:W-:Y:S02]  /*00b0*/  UIADD3 UR6, UP0, UR4, 0xf0, URZ ;  /* 0x000000f004067890 */ /* 0x000fe4000ff1e03f */
[----:B------:R-:W-:Y:S02]  /*00c0*/  UIADD3 UR4, UP1, UR4, 0x1f0, URZ ;  /* 0x000001f004047890 */ /* 0x000fe4000ff3e03f */
[----:B------:R-:W-:Y:S02]  /*00d0*/  UIADD3.X UR7, URZ, UR5, URZ, UP0, !UPT ;  /* 0x000000053f077290 */ /* 0x000fe400087fe43f */
[----:B------:R-:W-:-:S07]  /*00e0*/  UIADD3.X UR5, URZ, UR5, URZ, UP1, !UPT ;  /* 0x000000053f057290 */ /* 0x000fce0008ffe43f */
[----:B------:R0:W-:Y:S02]  /*00f0*/  UTMACCTL.PF [UR6] ;  /* 0x00000000060079b9 */ /* 0x0001e40008040000 */
[----:B------:R0:W-:Y:S02]  /*0100*/  UTMACCTL.PF [UR4] ;  /* 0x00000000040079b9 */ /* 0x0001e40008040000 */
[----:B0-----:R-:W-:Y:S01]  /*0110*/  NOP ;  /* 0x0000000000007918 */ /* 0x001fe20000000000 */
.L_x_1:
[----:B------:R-:W-:Y:S05]  /*0120*/  BSYNC B0 ;  /* 0x0000000000007941 */ /* 0x000fea0003800000 */
.L_x_0:
[----:B------:R-:W0:Y:S02]  /*0130*/  SHFL.IDX PT, R3, R0, RZ, 0x1f ;  /* 0x00001fff00037589 */ /* 0x000e2400000e0000 */
[----:B0-----:R-:W-:-:S13]  /*0140*/  ISETP.NE.AND P0, PT, R3, RZ, PT ;  /* 0x000000ff0300720c */ /* 0x001fda0003f05270 */
[----:B------:R-:W-:Y:S05]  /*0150*/  @P0 BRA `(.L_x_2) ;  /* 0x0000000000580947 */ /* 0x000fea0003800000 */
[----:B------:R-:W0:Y:S01]  /*0160*/  S2UR UR8, SR_CgaCtaId ;  /* 0x00000000000879c3 */ /* 0x000e220000008800 */
[----:B------:R-:W-:Y:S01]  /*0170*/  UMOV UR4, 0x400 ;  /* 0x0000040000047882 */ /* 0x000fe20000000000 */
[----:B------:R-:W-:Y:S01]  /*0180*/  UMOV UR5, 0x1 ;  /* 0x0000000100057882 */ /* 0x000fe20000000000 */
[----:B------:R-:W-:Y:S01]  /*0190*/  UMOV UR6, 0x6 ;  /* 0x0000000600067882 */ /* 0x000fe20000000000 */
[----:B------:R-:W-:Y:S01]  /*01a0*/  ELECT P0, URZ, PT ;  /* 0x00000000003f782f */ /* 0x000fe20003800000 */
[----:B------:R-:W-:-:S04]  /*01b0*/  UIADD3 UR6, -UR6, 0x100000, URZ ;  /* 0x0010000006067890 */ /* 0x000fc8000fffe13f */
[----:B------:R-:W-:Y:S02]  /*01c0*/  USHF.L.U32 UR7, UR6, 0xb, URZ ;  /* 0x0000000b06077899 */ /* 0x000fe4000800063f */
[----:B------:R-:W-:Y:S02]  /*01d0*/  USHF.L.U32 UR6, UR6, 0x1, URZ ;  /* 0x0000000106067899 */ /* 0x000fe4000800063f */
[----:B0-----:R-:W-:Y:S02]  /*01e0*/  ULEA UR8, UR8, UR4, 0x18 ;  /* 0x0000000408087291 */ /* 0x001fe4000f8ec03f */
[----:B------:R-:W-:-:S04]  /*01f0*/  UIADD3 UR4, -UR5, 0x100000, URZ ;  /* 0x0010000005047890 */ /* 0x000fc8000fffe13f */
[----:B------:R-:W-:Y:S02]  /*0200*/  USHF.L.U32 UR5, UR4, 0xb, URZ ;  /* 0x0000000b04057899 */ /* 0x000fe4000800063f */
[----:B------:R-:W-:Y:S01]  /*0210*/  USHF.L.U32 UR4, UR4, 0x1, URZ ;  /* 0x0000000104047899 */ /* 0x000fe2000800063f */
[----:B------:R-:W0:Y:S11]  /*0220*/  FENCE.VIEW.ASYNC.S ;  /* 0x00000000000073c6 */ /* 0x000e360000000000 */
[----:B0-----:R0:W1:Y:S01]  /*0230*/  SYNCS.EXCH.64 URZ, [UR8], UR4 ;  /* 0x00000004083f75b2 */ /* 0x0010620008000100 */
[----:B------:R0:W2:Y:S01]  /*0240*/  SYNCS.EXCH.64 URZ, [UR8+0x20], UR6 ;  /* 0x00002006083f75b2 */ /* 0x0000a20008000100 */
[----:B------:R0:W3:Y:S01]  /*0250*/  SYNCS.EXCH.64 URZ, [UR8+0x8], UR4 ;  /* 0x00000804083f75b2 */ /* 0x0000e20008000100 */
[----:B------:R0:W4:Y:S01]  /*0260*/  SYNCS.EXCH.64 URZ, [UR8+0x28], UR6 ;  /* 0x00002806083f75b2 */ /* 0x0001220008000100 */
[----:B------:R0:W0:Y:S01]  /*0270*/  SYNCS.EXCH.64 URZ, [UR8+0x10], UR4 ;  /* 0x00001004083f75b2 */ /* 0x0000220008000100 */
[----:B------:R0:W0:Y:S01]  /*0280*/  SYNCS.EXCH.64 URZ, [UR8+0x30], UR6 ;  /* 0x00003006083f75b2 */ /* 0x0000220008000100 */
[----:B------:R0:W0:Y:S01]  /*0290*/  SYNCS.EXCH.64 URZ, [UR8+0x18], UR4 ;  /* 0x00001804083f75b2 */ /* 0x0000220008000100 */
[----:B------:R0:W0:Y:S01]  /*02a0*/  SYNCS.EXCH.64 URZ, [UR8+0x38], UR6 ;  /* 0x00003806083f75b2 */ /* 0x0000220008000100 */
[----:B------:R-:W-:Y:S01]  /*02b0*/  NOP ;  /* 0x0000000000007918 */ /* 0x000fe20000000000 */
.L_x_2:
[----:B------:R-:W-:Y:S01]  /*02c0*/  SHF.R.S32.HI R7, RZ, 0x1f, R18 ;  /* 0x0000001fff077819 */ /* 0x000fe20000011412 */
[----:B------:R-:W5:Y:S01]  /*02d0*/  SHFL.IDX PT, R0, R0, RZ, 0x1f ;  /* 0x00001fff00007589 */ /* 0x000f6200000e0000 */
[----:B0-----:R-:W0:Y:S01]  /*02e0*/  S2UR UR8, SR_CTAID.X ;  /* 0x00000000000879c3 */ /* 0x001e220000002500 */
[----:B------:R-:W-:Y:S02]  /*02f0*/  ELECT P0, URZ, PT ;  /* 0x00000000003f782f */ /* 0x000fe40003800000 */
[----:B------:R-:W-:Y:S01]  /*0300*/  LEA.HI R7, R7, R18, RZ, 0x7 ;  /* 0x0000001207077211 */ /* 0x000fe200078f38ff */
[----:B------:R-:W1:Y:S01]  /*0310*/  S2R R4, SR_CTAID.Y ;  /* 0x0000000000047919 */ /* 0x000e620000002600 */
[----:B------:R-:W-:Y:S01]  /*0320*/  SHF.R.S32.HI R8, RZ, 0x1f, R3 ;  /* 0x0000001fff087819 */ /* 0x000fe20000011403 */
[----:B------:R-:W-:Y:S01]  /*0330*/  ULDC UR4, c[0x0][0x150] ;  /* 0x0000540000047ab9 */ /* 0x000fe20000000800 */
[----:B------:R-:W-:Y:S01]  /*0340*/  LOP3.LUT R7, R7, 0xffffff80, RZ, 0xc0, !PT ;  /* 0xffffff8007077812 */ /* 0x000fe200078ec0ff */
[----:B------:R-:W-:Y:S01]  /*0350*/  NOP ;  /* 0x0000000000007918 */ /* 0x000fe20000000000 */
[----:B------:R-:W-:Y:S01]  /*0360*/  LEA.HI R8, R8, R3, RZ, 0x2 ;  /* 0x0000000308087211 */ /* 0x000fe200078f10ff */
[----:B------:R-:W2:Y:S01]  /*0370*/  LDC R10, c[0x0][0x144] ;  /* 0x00005100ff0a7b82 */ /* 0x000ea20000000800 */
[----:B------:R-:W-:Y:S01]  /*0380*/  NOP ;  /* 0x0000000000007918 */ /* 0x000fe20000000000 */
[----:B------:R-:W-:Y:S01]  /*0390*/  IMAD.IADD R6, R18, 0x1, -R7 ;  /* 0x0000000112067824 */ /* 0x000fe200078e0a07 */
[----:B------:R-:W-:Y:S01]  /*03a0*/  LOP3.LUT R8, R8, 0x3ffffffc, RZ, 0xc0, !PT ;  /* 0x3ffffffc08087812 */ /* 0x000fe200078ec0ff */
[----:B------:R-:W-:Y:S01]  /*03b0*/  IMAD.MOV.U32 R23, RZ, RZ, 0x1 ;  /* 0x00000001ff177424 */ /* 0x000fe200078e00ff */
[----:B------:R-:W-:-:S02]  /*03c0*/  ISETP.NE.AND P3, PT, R5, RZ, PT ;  /* 0x000000ff0500720c */ /* 0x000fc40003f65270 */
[----:B------:R-:W-:Y:S01]  /*03d0*/  SHF.R.S32.HI R7, RZ, 0x1f, R6 ;  /* 0x0000001fff077819 */ /* 0x000fe20000011406 */
[----:B------:R-:W-:Y:S01]  /*03e0*/  IMAD.IADD R8, R3, 0x1, -R8 ;  /* 0x0000000103087824 */ /* 0x000fe200078e0a08 */
[----:B------:R-:W3:Y:S02]  /*03f0*/  LDC R13, c[0x0][0x140] ;  /* 0x00005000ff0d7b82 */ /* 0x000ee40000000800 */
[----:B------:R-:W-:Y:S02]  /*0400*/  LEA.HI R7, R7, R6, RZ, 0x3 ;  /* 0x0000000607077211 */ /* 0x000fe400078f18ff */
[----:B-----5:R-:W-:Y:S02]  /*0410*/  ISETP.NE.OR P0, PT, R0, RZ, !P0 ;  /* 0x000000ff0000720c */ /* 0x020fe40004705670 */
[--C-:B------:R-:W-:Y:S02]  /*0420*/  SHF.R.S32.HI R0, RZ, 0x3, R7.reuse ;  /* 0x00000003ff007819 */ /* 0x100fe40000011407 */
[----:B------:R-:W-:-:S02]  /*0430*/  SHF.R.S32.HI R7, RZ, 0x1f, R7 ;  /* 0x0000001fff077819 */ /* 0x000fc40000011407 */
[----:B0-----:R-:W-:Y:S02]  /*0440*/  I2FP.F32.U32 R9, UR8 ;  /* 0x0000000800097c45 */ /* 0x001fe40008201000 */
[----:B------:R-:W-:-:S03]  /*0450*/  LEA.HI R7, R7, R0, RZ, 0x2 ;  /* 0x0000000007077211 */ /* 0x000fc600078f10ff */
[----:B------:R-:W-:Y:S01]  /*0460*/  FMUL R9, R9, UR4 ;  /* 0x0000000409097c20 */ /* 0x000fe20008400000 */
[----:B------:R-:W-:Y:S01]  /*0470*/  LOP3.LUT R7, R7, 0xfffffffc, RZ, 0xc0, !PT ;  /* 0xfffffffc07077812 */ /* 0x000fe200078ec0ff */
[----:B------:R-:W-:Y:S01]  /*0480*/  VOTEU.ALL UP0, P0 ;  /* 0x00000000003f7886 */ /* 0x000fe20000000000 */
[----:B-1----:R-:W-:Y:S01]  /*0490*/  I2FP.F32.U32 R3, R4 ;  /* 0x0000000400037245 */ /* 0x002fe20000201000 */
[----:B------:R-:W-:Y:S01]  /*04a0*/  ULDC UR4, c[0x0][0x154] ;  /* 0x0000550000047ab9 */ /* 0x000fe20000000800 */
[----:B------:R-:W-:Y:S01]  /*04b0*/  VOTEU.ALL UP1, P0 ;  /* 0x00000000003f7886 */ /* 0x000fe20000020000 */
[----:B------:R-:W0:Y:S01]  /*04c0*/  F2I.U32.TRUNC.NTZ R9, R9 ;  /* 0x0000000900097305 */ /* 0x000e22000020f000 */
[----:B------:R-:W-:Y:S01]  /*04d0*/  IMAD.IADD R7, R0, 0x1, -R7 ;  /* 0x0000000100077824 */ /* 0x000fe200078e0a07 */
[----:B------:R-:W1:Y:S01]  /*04e0*/  @!UP0 S2UR UR7, SR_CgaCtaId ;  /* 0x00000000000789c3 */ /* 0x000e620000008800 */
[----:B------:R-:W-:Y:S01]  /*04f0*/  FMUL R12, R3, UR4 ;  /* 0x00000004030c7c20 */ /* 0x000fe20008400000 */
[----:B------:R-:W-:Y:S01]  /*0500*/  UMOV UR4, 0x20 ;  /* 0x0000002000047882 */ /* 0x000fe20000000000 */
[----:B------:R-:W-:Y:S01]  /*0510*/  IMAD R8, R8, 0x4, R7 ;  /* 0x0000000408087824 */ /* 0x000fe200078e0207 */
[----:B------:R-:W-:Y:S01]  /*0520*/  @!UP0 UMOV UR6, 0x400 ;  /* 0x0000040000068882 */ /* 0x000fe20000000000 */
[----:B------:R-:W-:-:S04]  /*0530*/  @!UP0 UIADD3 UR4, -UR4, 0x100000, URZ ;  /* 0x0010000004048890 */ /* 0x000fc8000fffe13f */
[----:B------:R-:W-:Y:S02]  /*0540*/  @!UP0 USHF.L.U32 UR5, UR4, 0xb, URZ ;  /* 0x0000000b04058899 */ /* 0x000fe4000800063f */
[----:B------:R-:W-:Y:S01]  /*0550*/  @!UP0 USHF.L.U32 UR4, UR4, 0x1, URZ ;  /* 0x0000000104048899 */ /* 0x000fe2000800063f */
[----:B---3--:R-:W-:Y:S01]  /*0560*/  ISETP.EQ.U32.AND P2, PT, R13, 0x1, PT ;  /* 0x000000010d00780c */ /* 0x008fe20003f42070 */
[----:B------:R-:W3:Y:S01]  /*0570*/  F2I.U32.TRUNC.NTZ R12, R12 ;  /* 0x0000000c000c7305 */ /* 0x000ee2000020f000 */
[----:B------:R-:W-:Y:S01]  /*0580*/  LEA.HI R0, R8, R8, RZ, 0x1 ;  /* 0x0000000808007211 */ /* 0x000fe200078f08ff */
[----:B------:R-:W5:Y:S03]  /*0590*/  LDC R7, c[0x0][0x148] ;  /* 0x00005200ff077b82 */ /* 0x000f660000000800 */
[----:B------:R-:W-:Y:S01]  /*05a0*/  LOP3.LUT R11, R0, 0xfffffffe, RZ, 0xc0, !PT ;  /* 0xfffffffe000b7812 */ /* 0x000fe200078ec0ff */
[----:B0-----:R-:W-:Y:S01]  /*05b0*/  IMAD.MOV R15, RZ, RZ, -R9 ;  /* 0x000000ffff0f7224 */ /* 0x001fe200078e0a09 */
[----:B------:R-:W-:-:S03]  /*05c0*/  SHF.R.S32.HI R9, RZ, 0x1f, R2 ;  /* 0x0000001fff097819 */ /* 0x000fc60000011402 */
[----:B--2---:R-:W-:Y:S01]  /*05d0*/  IMAD R3, R10, R15, UR8 ;  /* 0x000000080a037e24 */ /* 0x004fe2000f8e020f */
[----:B------:R-:W-:Y:S01]  /*05e0*/  LEA.HI R9, R9, R2, RZ, 0x2 ;  /* 0x0000000209097211 */ /* 0x000fe200078f10ff */
[C---:B------:R-:W-:Y:S02]  /*05f0*/  IMAD.IADD R0, R8.reuse, 0x1, -R11 ;  /* 0x0000000108007824 */ /* 0x040fe400078e0a0b */
[----:B------:R-:W-:Y:S01]  /*0600*/  IMAD.SHL.U32 R11, R8, 0x4, RZ ;  /* 0x00000004080b7824 */ /* 0x000fe200078e00ff */
[----:B------:R-:W-:Y:S01]  /*0610*/  LOP3.LUT R9, R9, 0xfffffffc, RZ, 0xc0, !PT ;  /* 0xfffffffc09097812 */ /* 0x000fe200078ec0ff */
[----:B---3--:R-:W-:Y:S01]  /*0620*/  IMAD.MOV R21, RZ, RZ, -R12 ;  /* 0x000000ffff157224 */ /* 0x008fe200078e0a0c */
[----:B------:R-:W-:Y:S01]  /*0630*/  ISETP.NE.AND P4, PT, R0, R3, PT ;  /* 0x000000030000720c */ /* 0x000fe20003f85270 */
[----:B-1----:R-:W-:Y:S01]  /*0640*/  @!UP0 ULEA UR6, UR7, UR6, 0x18 ;  /* 0x0000000607068291 */ /* 0x002fe2000f8ec03f */
[----:B------:R-:W-:Y:S01]  /*0650*/  LOP3.LUT R22, R8, 0xc, R11, 0x78, !PT ;  /* 0x0000000c08167812 */ /* 0x000fe200078e780b */
[----:B------:R-:W-:Y:S01]  /*0660*/  IMAD.IADD R0, R2, 0x1, -R9 ;  /* 0x0000000102007824 */ /* 0x000fe200078e0a09 */
[----:B------:R-:W-:Y:S01]  /*0670*/  VOTEU.ALL UP0, P0 ;  /* 0x00000000003f7886 */ /* 0x000fe20000000000 */
[----:B------:R-:W-:Y:S01]  /*0680*/  LOP3.LUT P0, RZ, R6, 0x7, RZ, 0xc0, !PT ;  /* 0x0000000706ff7812 */ /* 0x000fe2000780c0ff */
[----:B------:R-:W-:-:S02]  /*0690*/  VIADD R6, R5, 0xffffffff ;  /* 0xffffffff05067836 */ /* 0x000fc40000000000 */
[----:B------:R-:W-:Y:S01]  /*06a0*/  ISETP.NE.AND P1, PT, R0, 0x3, PT ;  /* 0x000000030000780c */ /* 0x000fe20003f25270 */
[----:B-----5:R-:W-:Y:S01]  /*06b0*/  IMAD R9, R7, R21, R4 ;  /* 0x0000001507097224 */ /* 0x020fe200078e0204 */
[----:B------:R-:W-:Y:S02]  /*06c0*/  ISETP.LT.U32.AND P0, PT, R22, 0x4, !P0 ;  /* 0x000000041600780c */ /* 0x000fe40004701070 */
[----:B------:R-:W-:Y:S01]  /*06d0*/  ISETP.EQ.OR P1, PT, R0, RZ, !P1 ;  /* 0x000000ff0000720c */ /* 0x000fe20004f22670 */
[----:B------:R-:W0:Y:S02]  /*06e0*/  FENCE.VIEW.ASYNC.S ;  /* 0x00000000000073c6 */ /* 0x000e240000000000 */
[----:B0-----:R0:W1:Y:S01]  /*06f0*/  @!UP0 SYNCS.EXCH.64 URZ, [UR6+0x50], UR4 ;  /* 0x00005004063f85b2 */ /* 0x0010620008000100 */
[----:B------:R-:W-:Y:S02]  /*0700*/  @P4 LEA.HI R2, R22, R22, RZ, 0x1 ;  /* 0x0000001616024211 */ /* 0x000fe400078f08ff */
[----:B------:R-:W-:-:S02]  /*0710*/  ISETP.EQ.AND P1, PT, R5, RZ, P1 ;  /* 0x000000ff0500720c */ /* 0x000fc40000f22270 */
[----:B------:R-:W-:Y:S02]  /*0720*/  @P4 SHF.R.S32.HI R2, RZ, 0x1, R2 ;  /* 0x00000001ff024819 */ /* 0x000fe40000011402 */
[----:B------:R-:W-:Y:S02]  /*0730*/  ISETP.GE.U32.AND P6, PT, R6, 0x2, PT ;  /* 0x000000020600780c */ /* 0x000fe40003fc6070 */
[----:B------:R-:W-:Y:S02]  /*0740*/  @P4 ISETP.NE.AND P5, PT, R2, R9, PT ;  /* 0x000000090200420c */ /* 0x000fe40003fa5270 */
[----:B------:R-:W-:Y:S02]  /*0750*/  SEL R2, RZ, 0x1, !P0 ;  /* 0x00000001ff027807 */ /* 0x000fe40004000000 */
[----:B------:R-:W-:Y:S02]  /*0760*/  @P4 SEL R23, RZ, 0x1, P5 ;  /* 0x00000001ff174807 */ /* 0x000fe40002800000 */
[----:B------:R-:W-:Y:S01]  /*0770*/  SEL R19, RZ, 0x1, !P1 ;  /* 0x00000001ff137807 */ /* 0x000fe20004800000 */
[----:B------:R0:W2:Y:S01]  /*0780*/  @!UP1 SYNCS.EXCH.64 URZ, [UR6+0x58], UR4 ;  /* 0x00005804063f95b2 */ /* 0x0000a20008000100 */
[----:B------:R-:W-:Y:S01]  /*0790*/  LOP3.LUT R23, R23, R2, RZ, 0xc0, !PT ;  /* 0x0000000217177212 */ /* 0x000fe200078ec0ff */
[----:B------:R-:W-:Y:S01]  /*07a0*/  NOP ;  /* 0x0000000000007918 */ /* 0x000fe20000000000 */
[----:B------:R-:W-:Y:S01]  /*07b0*/  SEL R19, R19, 0x2, P6 ;  /* 0x0000000213137807 */ /* 0x000fe20003000000 */
[----:B------:R-:W-:Y:S06]  /*07c0*/  @!P2 BRA `(.L_x_3) ;  /* 0x000000000008a947 */ /* 0x000fec0003800000 */
[----:B-12-4-:R-:W-:Y:S01]  /*07d0*/  UCGABAR_ARV ;  /* 0x00000000000079c7 */ /* 0x016fe20008000000 */
[----:B------:R-:W-:Y:S05]  /*07e0*/  BRA `(.L_x_4) ;  /* 0x0000000000047947 */ /* 0x000fea0003800000 */
.L_x_3:
[----:B-12-4-:R-:W-:Y:S01]  /*07f0*/  NOP ;  /* 0x0000000000007918 */ /* 0x016fe20000000000 */
.L_x_4:
[----:B------:R-:W1:Y:S01]  /*0800*/  LDC R2, c[0x0][0x65c] ;  /* 0x00019700ff027b82 */ /* 0x000e620000000800 */
[----:B------:R-:W-:Y:S01]  /*0810*/  LOP3.LUT R5, R5, 0xfffff7ff, RZ, 0xc0, !PT ;  /* 0xfffff7ff05057812 */ /* 0x000fe200078ec0ff */
[----:B------:R-:W-:Y:S02]  /*0820*/  IMAD.U32 R8, RZ, RZ, UR8 ;  /* 0x00000008ff087e24 */ /* 0x000fe4000f8e00ff */
[----:B------:R-:W-:Y:S01]  /*0830*/  IMAD.MOV.U32 R9, RZ, RZ, RZ ;  /* 0x000000ffff097224 */ /* 0x000fe200078e00ff */
[----:B-1----:R-:W-:-:S13]  /*0840*/  ISETP.NE.AND P1, PT, R2, 0x1, PT ;  /* 0x000000010200780c */ /* 0x002fda0003f25270 */
[----:B------:R-:W1:Y:S01]  /*0850*/  @P1 LDC R17, c[0x0][0x10] ;  /* 0x00000400ff111b82 */ /* 0x000e620000000800 */
[----:B------:R-:W-:Y:S01]  /*0860*/  @P1 LOP3.LUT R5, R5, 0x800, RZ, 0xfc, !PT ;  /* 0x0000080005051812 */ /* 0x000fe200078efcff */
[----:B------:R-:W-:Y:S02]  /*0870*/  @P1 IMAD.MOV.U32 R5, RZ, RZ, RZ ;  /* 0x000000ffff051224 */ /* 0x000fe400078e00ff */
[----:B------:R-:W-:-:S04]  /*0880*/  @P1 IMAD.MOV.U32 R13, RZ, RZ, RZ ;  /* 0x000000ffff0d1224 */ /* 0x000fc800078e00ff */
[----:B------:R-:W2:Y:S01]  /*0890*/  @!P1 LDC R11, c[0x0][0xc] ;  /* 0x00000300ff0b9b82 */ /* 0x000ea20000000800 */
[----:B-1----:R-:W-:-:S04]  /*08a0*/  @P1 IMAD.WIDE.U32 R16, R17, UR8, R4 ;  /* 0x0000000811101c25 */ /* 0x002fc8000f8e0004 */
[----:B------:R-:W-:Y:S02]  /*08b0*/  @P1 IMAD.IADD R17, R17, 0x1, R13 ;  /* 0x0000000111111824 */ /* 0x000fe400078e020d */
[----:B--2---:R-:W-:-:S04]  /*08c0*/  @!P1 IMAD.WIDE.U32 R8, R4, R11, R8 ;  /* 0x0000000b04089225 */ /* 0x004fc800078e0008 */
[----:B------:R-:W-:Y:S02]  /*08d0*/  @!P1 IMAD.MOV.U32 R16, RZ, RZ, R8 ;  /* 0x000000ffff109224 */ /* 0x000fe400078e0008 */
[----:B------:R-:W-:Y:S01]  /*08e0*/  @!P1 IMAD.MOV.U32 R17, RZ, RZ, R9 ;  /* 0x000000ffff119224 */ /* 0x000fe200078e0009 */
[----:B------:R-:W-:Y:S06]  /*08f0*/  @!P2 BRA `(.L_x_5) ;  /* 0x00000000000ca947 */ /* 0x000fec0003800000 */
[----:B------:R-:W-:Y:S01]  /*0900*/  UCGABAR_WAIT ;  /* 0x0000000000007dc7 */ /* 0x000fe20008000000 */
[----:B------:R-:W-:Y:S01]  /*0910*/  CCTL.IVALL ;  /* 0x00000000ff00798f */ /* 0x000fe20002000000 */
[----:B------:R-:W-:Y:S05]  /*0920*/  BRA `(.L_x_6) ;  /* 0x0000000000047947 */ /* 0x000fea0003800000 */
.L_x_5:
[----:B------:R-:W-:Y:S06]  /*0930*/  BAR.SYNC.DEFER_BLOCKING 0x0 ;  /* 0x0000000000007b1d */ /* 0x000fec0000010000 */
.L_x_6:
[----:B------:R-:W-:Y:S05]  /*0940*/  @!P3 BRA `(.L_x_7) ;  /* 0x000000680064b947 */ /* 0x000fea0003800000 */
[----:B------:R-:W-:-:S13]  /*0950*/  ISETP.GT.U32.AND P0, PT, R6, 0x1, PT ;  /* 0x000000010600780c */ /* 0x000fda0003f04070 */
[----:B0-----:R-:W-:Y:S05]  /*0960*/  @P0 EXIT ;  /* 0x000000000000094d */ /* 0x001fea0003800000 */
[----:B------:R-:W-:Y:S01]  /*0970*/  ULDC.64 UR4, c[0x0][0x650] ;  /* 0x0001940000047ab9 */ /* 0x000fe20000000a00 */
[----:B------:R-:W-:Y:S01]  /*0980*/  PRMT R0, RZ, 0x7610, R0 ;  /* 0x00007610ff007816 */ /* 0x000fe20000000000 */
[----:B------:R-:W-:Y:S01]  /*0990*/  IMAD.MOV.U32 R102, RZ, RZ, -0x1 ;  /* 0xffffffffff667424 */ /* 0x000fe200078e00ff */
[----:B------:R-:W-:Y:S01]  /*09a0*/  ISETP.GE.U32.AND P0, PT, R16, UR4, PT ;  /* 0x0000000410007c0c */ /* 0x000fe2000bf06070 */
[----:B------:R-:W-:Y:S02]  /*09b0*/  IMAD.MOV.U32 R92, RZ, RZ, -0x1 ;  /* 0xffffffffff5c7424 */ /* 0x000fe400078e00ff */
[----:B------:R-:W-:Y:S01]  /*09c0*/  IMAD.MOV.U32 R89, RZ, RZ, -0x1 ;  /* 0xffffffffff597424 */ /* 0x000fe200078e00ff */
[----:B------:R-:W-:-:S13]  /*09d0*/  ISETP.GE.U32.AND.EX P0, PT, R17, UR5, PT, P0 ;  /* 0x0000000511007c0c */ /* 0x000fda000bf06100 */
[----:B------:R-:W-:Y:S05]  /*09e0*/  @P0 BRA `(.L_x_8) ;  /* 0x0000000400280947 */ /* 0x000fea0003800000 */
[----:B------:R-:W0:Y:S01]  /*09f0*/  LDC.64 R24, c[0x0][0x628] ;  /* 0x00018a00ff187b82 */ /* 0x000e220000000a00 */
[----:B------:R-:W-:Y:S02]  /*0a00*/  IMAD.MOV.U32 R8, RZ, RZ, R16 ;  /* 0x000000ffff087224 */ /* 0x000fe400078e0010 */
[----:B------:R-:W-:-:S05]  /*0a10*/  IMAD.MOV.U32 R9, RZ, RZ, R17 ;  /* 0x000000ffff097224 */ /* 0x000fca00078e0011 */
[----:B------:R-:W1:Y:S08]  /*0a20*/  LDC R0, c[0x0][0x630] ;  /* 0x00018c00ff007b82 */ /* 0x000e700000000800 */
[----:B------:R-:W2:Y:S01]  /*0a30*/  LDC.64 R26, c[0x0][0x620] ;  /* 0x00018800ff1a7b82 */ /* 0x000ea20000000a00 */
[----:B0-----:R-:W-:-:S04]  /*0a40*/  ISETP.NE.U32.AND P0, PT, R24, RZ, PT ;  /* 0x000000ff1800720c */ /* 0x001fc80003f05070 */
[----:B------:R-:W-:-:S13]  /*0a50*/  ISETP.NE.AND.EX P0, PT, R25, RZ, PT, P0 ;  /* 0x000000ff1900720c */ /* 0x000fda0003f05300 */
[----:B-12---:R-:W-:Y:S05]  /*0a60*/  @!P0 BRA `(.L_x_9) ;  /* 0x0000000000288947 */ /* 0x006fea0003800000 */
[----:B------:R-:W0:Y:S02]  /*0a70*/  LDC R13, c[0x0][0x634] ;  /* 0x00018d00ff0d7b82 */ /* 0x000e240000000800 */
[----:B0-----:R-:W-:-:S05]  /*0a80*/  IADD3 R13, P0, R16, R13, RZ ;  /* 0x0000000d100d7210 */ /* 0x001fca0007f1e0ff */
[----:B------:R-:W-:-:S04]  /*0a90*/  IMAD.X R15, RZ, RZ, R17, P0 ;  /* 0x000000ffff0f7224 */ /* 0x000fc800000e0611 */
[----:B------:R-:W-:-:S04]  /*0aa0*/  IMAD.WIDE.U32 R8, R15, R24, RZ ;  /* 0x000000180f087225 */ /* 0x000fc800078e00ff */
[----:B------:R-:W-:-:S04]  /*0ab0*/  IMAD.WIDE.U32 R10, P0, R13, R25, R8 ;  /* 0x000000190d0a7225 */ /* 0x000fc80007800008 */
[----:B------:R-:W-:-:S04]  /*0ac0*/  IMAD.WIDE.U32 R8, R13, R24, RZ ;  /* 0x000000180d087225 */ /* 0x000fc800078e00ff */
[----:B------:R-:W-:Y:S01]  /*0ad0*/  IMAD.X R13, RZ, RZ, RZ, P0 ;  /* 0x000000ffff0d7224 */ /* 0x000fe200000e06ff */
[----:B------:R-:W-:Y:S01]  /*0ae0*/  IADD3 RZ, P0, R9, R10, RZ ;  /* 0x0000000a09ff7210 */ /* 0x000fe20007f1e0ff */
[----:B------:R-:W-:-:S04]  /*0af0*/  IMAD.MOV.U32 R12, RZ, RZ, R11 ;  /* 0x000000ffff0c7224 */ /* 0x000fc800078e000b */
[----:B------:R-:W-:-:S08]  /*0b00*/  IMAD.WIDE.U32.X R8, R15, R25, R12, P0 ;  /* 0x000000190f087225 */ /* 0x000fd000000e040c */
.L_x_9:
[----:B------:R-:W0:Y:S01]  /*0b10*/  LDC.64 R24, c[0x0][0x640] ;  /* 0x00019000ff187b82 */ /* 0x000e220000000a00 */
[-CC-:B------:R-:W-:Y:S01]  /*0b20*/  SHF.R.U64 R89, R8, R0.reuse, R9.reuse ;  /* 0x0000000008597219 */ /* 0x180fe20000001209 */
[----:B------:R-:W-:Y:S01]  /*0b30*/  IMAD R30, R7, R21, R4 ;  /* 0x00000015071e7224 */ /* 0x000fe200078e0204 */
[----:B------:R-:W-:Y:S01]  /*0b40*/  SHF.R.U32.HI R0, RZ, R0, R9 ;  /* 0x00000000ff007219 */ /* 0x000fe20000011609 */
[----:B------:R-:W-:Y:S01]  /*0b50*/  IMAD.MOV.U32 R21, RZ, RZ, 0x1 ;  /* 0x00000001ff157424 */ /* 0x000fe200078e00ff */
[----:B------:R-:W-:-:S03]  /*0b60*/  IADD3 R5, P0, RZ, -R89, RZ ;  /* 0x80000059ff057210 */ /* 0x000fc60007f1e0ff */
[----:B------:R-:W1:Y:S02]  /*0b70*/  LDC R6, c[0x0][0x618] ;  /* 0x00018600ff067b82 */ /* 0x000e640000000800 */
[----:B------:R-:W-:-:S04]  /*0b80*/  IMAD.X R9, RZ, RZ, ~R0, P0 ;  /* 0x000000ffff097224 */ /* 0x000fc800000e0e00 */
[-C--:B------:R-:W-:Y:S02]  /*0b90*/  IMAD R0, R9, R26.reuse, RZ ;  /* 0x0000001a09007224 */ /* 0x080fe400078e02ff */
[----:B------:R-:W2:Y:S01]  /*0ba0*/  LDC R11, c[0x0][0x608] ;  /* 0x00018200ff0b7b82 */ /* 0x000ea20000000800 */
[----:B------:R-:W-:-:S04]  /*0bb0*/  IMAD.WIDE.U32 R8, R5, R26, R16 ;  /* 0x0000001a05087225 */ /* 0x000fc800078e0010 */
[----:B------:R-:W-:-:S03]  /*0bc0*/  IMAD R5, R5, R27, R0 ;  /* 0x0000001b05057224 */ /* 0x000fc600078e0200 */
[----:B------:R-:W3:Y:S01]  /*0bd0*/  LDC R12, c[0x0][0x658] ;  /* 0x00019600ff0c7b82 */ /* 0x000ee20000000800 */
[----:B0-----:R-:W-:Y:S01]  /*0be0*/  ISETP.NE.U32.AND P0, PT, R24, RZ, PT ;  /* 0x000000ff1800720c */ /* 0x001fe20003f05070 */
[----:B------:R-:W-:Y:S02]  /*0bf0*/  IMAD.IADD R5, R9, 0x1, R5 ;  /* 0x0000000109057824 */ /* 0x000fe400078e0205 */
[----:B------:R-:W-:Y:S01]  /*0c00*/  IMAD.MOV.U32 R9, RZ, RZ, -0x1 ;  /* 0xffffffffff097424 */ /* 0x000fe200078e00ff */
[----:B------:R-:W-:-:S03]  /*0c10*/  ISETP.NE.AND.EX P0, PT, R25, RZ, PT, P0 ;  /* 0x000000ff1900720c */ /* 0x000fc60003f05300 */
[----:B------:R-:W0:Y:S01]  /*0c20*/  LDC R15, c[0x0][0x600] ;  /* 0x00018000ff0f7b82 */ /* 0x000e220000000800 */
[-CC-:B-1----:R-:W-:Y:S02]  /*0c30*/  SHF.R.U64 R13, R8, R6.reuse, R5.reuse ;  /* 0x00000006080d7219 */ /* 0x182fe40000001205 */
[----:B------:R-:W-:-:S05]  /*0c40*/  SHF.R.U32.HI R0, RZ, R6, R5 ;  /* 0x00000006ff007219 */ /* 0x000fca0000011605 */
[----:B------:R-:W1:Y:S01]  /*0c50*/  LDC R14, c[0x0][0x648] ;  /* 0x00019200ff0e7b82 */ /* 0x000e620000000800 */
[-CC-:B--2---:R-:W-:Y:S02]  /*0c60*/  SHF.R.U64 R27, R13, R11.reuse, R0.reuse ;  /* 0x0000000b0d1b7219 */ /* 0x184fe40000001200 */
[----:B------:R-:W-:-:S05]  /*0c70*/  SHF.R.U32.HI R5, RZ, R11, R0 ;  /* 0x0000000bff057219 */ /* 0x000fca0000011600 */
[----:B------:R-:W2:Y:S01]  /*0c80*/  LDC R20, c[0x0][0x638] ;  /* 0x00018e00ff147b82 */ /* 0x000ea20000000800 */
[-CC-:B---3--:R-:W-:Y:S02]  /*0c90*/  SHF.R.U64 R28, R27, R12.reuse, R5.reuse ;  /* 0x0000000c1b1c7219 */ /* 0x188fe40000001205 */
[-C--:B------:R-:W-:Y:S02]  /*0ca0*/  SHF.L.U32 R0, R9, R12.reuse, RZ ;  /* 0x0000000c09007219 */ /* 0x080fe400000006ff */
[----:B------:R-:W-:Y:S01]  /*0cb0*/  SHF.R.U32.HI R5, RZ, R12, R5 ;  /* 0x0000000cff057219 */ /* 0x000fe20000011605 */
[----:B------:R-:W-:Y:S01]  /*0cc0*/  IMAD.MOV.U32 R4, RZ, RZ, R28 ;  /* 0x000000ffff047224 */ /* 0x000fe200078e001c */
[----:B------:R-:W-:Y:S01]  /*0cd0*/  LOP3.LUT R10, RZ, R0, RZ, 0x33, !PT ;  /* 0x00000000ff0a7212 */ /* 0x000fe200078e33ff */
[----:B------:R-:W3:Y:S01]  /*0ce0*/  LDC R26, c[0x0][0x610] ;  /* 0x00018400ff1a7b82 */ /* 0x000ee20000000800 */
[----:B------:R-:W-:Y:S05]  /*0cf0*/  @!P0 BRA `(.L_x_10) ;  /* 0x0000000000288947 */ /* 0x000fea0003800000 */
[----:B------:R-:W4:Y:S02]  /*0d00*/  LDC R9, c[0x0][0x64c] ;  /* 0x00019300ff097b82 */ /* 0x000f240000000800 */
[----:B----4-:R-:W-:-:S05]  /*0d10*/  IADD3 R9, P0, R28, R9, RZ ;  /* 0x000000091c097210 */ /* 0x010fca0007f1e0ff */
        /* <DEDUP_REMOVED lines=8> */
.L_x_10:
[----:B-1----:R-:W-:Y:S01]  /*0da0*/  SHF.R.U64 R4, R4, R14, R5 ;  /* 0x0000000e04047219 */ /* 0x002fe20000001205 */
[----:B0-----:R-:W-:Y:S01]  /*0db0*/  VIADD R6, R15, 0xffffffff ;  /* 0xffffffff0f067836 */ /* 0x001fe20000000000 */
[----:B------:R-:W-:Y:S02]  /*0dc0*/  SHF.L.U32 R0, R21, R12, RZ ;  /* 0x0000000c15007219 */ /* 0x000fe400000006ff */
[----:B------:R-:W-:Y:S01]  /*0dd0*/  LOP3.LUT R5, R27, R10, RZ, 0xc0, !PT ;  /* 0x0000000a1b057212 */ /* 0x000fe200078ec0ff */
[----:B------:R-:W-:Y:S01]  /*0de0*/  IMAD.MOV R7, RZ, RZ, -R4 ;  /* 0x000000ffff077224 */ /* 0x000fe200078e0a04 */
[----:B------:R-:W-:Y:S02]  /*0df0*/  SEL R3, R3, R30, !P1 ;  /* 0x0000001e03037207 */ /* 0x000fe40004800000 */
[----:B------:R-:W-:Y:S01]  /*0e00*/  LOP3.LUT R6, R13, R6, RZ, 0xc0, !PT ;  /* 0x000000060d067212 */ /* 0x000fe200078ec0ff */
[----:B------:R-:W-:Y:S02]  /*0e10*/  IMAD R4, R0, R4, R5 ;  /* 0x0000000400047224 */ /* 0x000fe400078e0205 */
[----:B--2---:R-:W-:-:S02]  /*0e20*/  IMAD R0, R7, R20, R28 ;  /* 0x0000001407007224 */ /* 0x004fc400078e021c */
[----:B---3--:R-:W-:Y:S02]  /*0e30*/  IMAD R3, R4, R26, R3 ;  /* 0x0000001a04037224 */ /* 0x008fe400078e0203 */
[----:B------:R-:W-:Y:S02]  /*0e40*/  IMAD R102, R0, R15, R6 ;  /* 0x0000000f00667224 */ /* 0x000fe400078e0206 */
[----:B------:R-:W-:-:S03]  /*0e50*/  IMAD.MOV.U32 R4, RZ, RZ, 0x1 ;  /* 0x00000001ff047424 */ /* 0x000fc600078e00ff */
[----:B------:R-:W-:Y:S02]  /*0e60*/  SEL R92, R102, R3, !P1 ;  /* 0x00000003665c7207 */ /* 0x000fe40004800000 */
[----:B------:R-:W-:Y:S02]  /*0e70*/  PRMT R0, R4, 0x7610, R0 ;  /* 0x0000761004007816 */ /* 0x000fe40000000000 */
[----:B------:R-:W-:-:S07]  /*0e80*/  SEL R102, R3, R102, !P1 ;  /* 0x0000006603667207 */ /* 0x000fce0004800000 */
.L_x_8:
[----:B------:R-:W-:-:S08]  /*0e90*/  NOP ;  /* 0x0000000000007918 */ /* 0x000fd00000000000 */
[----:B------:R-:W0:Y:S02]  /*0ea0*/  USETMAXREG.TRY_ALLOC.CTAPOOL UP0, 0xe8 ;  /* 0x000000e8000079c8 */ /* 0x000e240008000600 */
[----:B0-----:R-:W-:-:S13]  /*0eb0*/  PLOP3.LUT P0, PT, PT, PT, UP0, 0x80, 0x0 ;  /* 0x000000000000781c */ /* 0x001fda0003f0f008 */
[----:B------:R-:W-:Y:S05]  /*0ec0*/  @!P0 BRA `(.L_x_8) ;  /* 0xfffffffc00f08947 */ /* 0x000fea000383ffff */
[----:B------:R-:W-:Y:S01]  /*0ed0*/  ULDC.64 UR4, c[0x0][0x598] ;  /* 0x0001660000047ab9 */ /* 0x000fe20000000a00 */
[----:B------:R-:W-:Y:S01]  /*0ee0*/  ULDC.64 UR36, c[0x0][0x208] ;  /* 0x0000820000247ab9 */ /* 0x000fe20000000a00 */
[----:B------:R-:W-:-:S04]  /*0ef0*/  ISETP.NE.U32.AND P0, PT, RZ, UR4, PT ;  /* 0x00000004ff007c0c */ /* 0x000fc8000bf05070 */
[----:B------:R-:W-:-:S13]  /*0f00*/  ISETP.NE.AND.EX P0, PT, RZ, UR5, PT, P0 ;  /* 0x00000005ff007c0c */ /* 0x000fda000bf05300 */
[----:B------:R-:W-:Y:S05]  /*0f10*/  @!P0 BRA `(.L_x_11) ;  /* 0x00000000001c8947 */ /* 0x000fea0003800000 */
[----:B------:R-:W0:Y:S02]  /*0f20*/  LDC.64 R4, c[0x0][0x598] ;  /* 0x00016600ff047b82 */ /* 0x000e240000000a00 */
[----:B0-----:R-:W2:Y:S02]  /*0f30*/  LDG.E.64 R4, desc[UR36][R4.64] ;  /* 0x0000002404047981 */ /* 0x001ea4000c1e1b00 */
[----:B--2---:R-:W-:-:S04]  /*0f40*/  ISETP.NE.U32.AND P0, PT, R4, RZ, PT ;  /* 0x000000ff0400720c */ /* 0x004fc80003f05070 */
[----:B------:R-:W-:-:S13]  /*0f50*/  ISETP.NE.AND.EX P0, PT, R5, RZ, PT, P0 ;  /* 0x000000ff0500720c */ /* 0x000fda0003f05300 */
[----:B------:R-:W-:Y:S05]  /*0f60*/  @!P0 BRA `(.L_x_11) ;  /* 0x0000000000088947 */ /* 0x000fea0003800000 */
[----:B------:R0:W5:Y:S01]  /*0f70*/  LD.E R88, desc[UR36][R4.64] ;  /* 0x0000002404587980 */ /* 0x000162000c101900 */
[----:B------:R-:W-:Y:S05]  /*0f80*/  BRA `(.L_x_12) ;  /* 0x0000000000247947 */ /* 0x000fea0003800000 */
.L_x_11:
[----:B------:R-:W-:Y:S02]  /*0f90*/  ULDC.64 UR4, c[0x0][0x588] ;  /* 0x0001620000047ab9 */ /* 0x000fe40000000a00 */
[----:B------:R-:W-:-:S04]  /*0fa0*/  ISETP.NE.U32.AND P0, PT, RZ, UR4, PT ;  /* 0x00000004ff007c0c */ /* 0x000fc8000bf05070 */
[----:B------:R-:W-:-:S13]  /*0fb0*/  ISETP.NE.AND.EX P0, PT, RZ, UR5, PT, P0 ;  /* 0x00000005ff007c0c */ /* 0x000fda000bf05300 */
[----:B------:R-:W-:Y:S05]  /*0fc0*/  @!P0 BRA `(.L_x_13) ;  /* 0x00000000000c8947 */ /* 0x000fea0003800000 */
[----:B------:R-:W0:Y:S02]  /*0fd0*/  LDC.64 R4, c[0x0][0x588] ;  /* 0x00016200ff047b82 */ /* 0x000e240000000a00 */
[----:B0-----:R1:W5:Y:S01]  /*0fe0*/  LDG.E R88, desc[UR36][R4.64] ;  /* 0x0000002404587981 */ /* 0x001362000c1e1900 */
[----:B------:R-:W-:Y:S05]  /*0ff0*/  BRA `(.L_x_12) ;  /* 0x0000000000087947 */ /* 0x000fea0003800000 */
.L_x_13:
[----:B------:R-:W-:Y:S02]  /*1000*/  ULDC UR4, c[0x0][0x580] ;  /* 0x0001600000047ab9 */ /* 0x000fe40000000800 */
[----:B------:R-:W-:-:S07]  /*1010*/  IMAD.U32 R88, RZ, RZ, UR4 ;  /* 0x00000004ff587e24 */ /* 0x000fce000f8e00ff */
.L_x_12:
[----:B------:R-:W-:Y:S02]  /*1020*/  ULDC.64 UR4, c[0x0][0x5a0] ;  /* 0x0001680000047ab9 */ /* 0x000fe40000000a00 */
[----:B------:R-:W-:-:S04]  /*1030*/  ISETP.NE.U32.AND P0, PT, RZ, UR4, PT ;  /* 0x00000004ff007c0c */ /* 0x000fc8000bf05070 */
[----:B------:R-:W-:-:S13]  /*1040*/  ISETP.NE.AND.EX P0, PT, RZ, UR5, PT, P0 ;  /* 0x00000005ff007c0c */ /* 0x000fda000bf05300 */
[----:B------:R-:W-:Y:S05]  /*1050*/  @!P0 BRA `(.L_x_14) ;  /* 0x00000000001c8947 */ /* 0x000fea0003800000 */
[----:B01----:R-:W0:Y:S02]  /*1060*/  LDC.64 R4, c[0x0][0x5a0] ;  /* 0x00016800ff047b82 */ /* 0x003e240000000a00 */
[----:B0-----:R-:W2:Y:S02]  /*1070*/  LDG.E.64 R4, desc[UR36][R4.64] ;  /* 0x0000002404047981 */ /* 0x001ea4000c1e1b00 */
[----:B--2---:R-:W-:-:S04]  /*1080*/  ISETP.NE.U32.AND P0, PT, R4, RZ, PT ;  /* 0x000000ff0400720c */ /* 0x004fc80003f05070 */
[----:B------:R-:W-:-:S13]  /*1090*/  ISETP.NE.AND.EX P0, PT, R5, RZ, PT, P0 ;  /* 0x000000ff0500720c */ /* 0x000fda0003f05300 */
[----:B------:R-:W-:Y:S05]  /*10a0*/  @!P0 BRA `(.L_x_14) ;  /* 0x0000000000088947 */ /* 0x000fea0003800000 */
[----:B------:R0:W5:Y:S01]  /*10b0*/  LD.E R90, desc[UR36][R4.64] ;  /* 0x00000024045a7980 */ /* 0x000162000c101900 */
[----:B------:R-:W-:Y:S05]  /*10c0*/  BRA `(.L_x_15) ;  /* 0x0000000000247947 */ /* 0x000fea0003800000 */
.L_x_14:
[----:B------:R-:W-:Y:S02]  /*10d0*/  ULDC.64 UR4, c[0x0][0x590] ;  /* 0x0001640000047ab9 */ /* 0x000fe40000000a00 */
[----:B------:R-:W-:-:S04]  /*10e0*/  ISETP.NE.U32.AND P0, PT, RZ, UR4, PT ;  /* 0x00000004ff007c0c */ /* 0x000fc8000bf05070 */
[----:B------:R-:W-:-:S13]  /*10f0*/  ISETP.NE.AND.EX P0, PT, RZ, UR5, PT, P0 ;  /* 0x00000005ff007c0c */ /* 0x000fda000bf05300 */
[----:B------:R-:W-:Y:S05]  /*1100*/  @!P0 BRA `(.L_x_16) ;  /* 0x00000000000c8947 */ /* 0x000fea0003800000 */
[----:B------:R-:W2:Y:S02]  /*1110*/  LDC.64 R90, c[0x0][0x590] ;  /* 0x00016400ff5a7b82 */ /* 0x000ea40000000a00 */
[----:B--2---:R2:W5:Y:S01]  /*1120*/  LDG.E R90, desc[UR36][R90.64] ;  /* 0x000000245a5a7981 */ /* 0x004562000c1e1900 */
[----:B------:R-:W-:Y:S05]  /*1130*/  BRA `(.L_x_15) ;  /* 0x0000000000087947 */ /* 0x000fea0003800000 */
.L_x_16:
[----:B------:R-:W-:Y:S02]  /*1140*/  ULDC UR4, c[0x0][0x584] ;  /* 0x0001610000047ab9 */ /* 0x000fe40000000800 */
[----:B------:R-:W-:-:S07]  /*1150*/  IMAD.U32 R90, RZ, RZ, UR4 ;  /* 0x00000004ff5a7e24 */ /* 0x000fce000f8e00ff */
.L_x_15:
[----:B------:R-:W-:-:S13]  /*1160*/  LOP3.LUT P0, RZ, R0, 0xff, RZ, 0xc0, !PT ;  /* 0x000000ff00ff7812 */ /* 0x000fda000780c0ff */
[----:B------:R-:W-:Y:S05]  /*1170*/  @!P0 EXIT ;  /* 0x000000000000894d */ /* 0x000fea0003800000 */
[----:B------:R-:W-:Y:S01]  /*1180*/  ULDC UR4, c[0x0][0x28c] ;  /* 0x0000a30000047ab9 */ /* 0x000fe20000000800 */
[----:B------:R-:W-:Y:S01]  /*1190*/  LOP3.LUT R106, R19, 0x1, RZ, 0xfc, !PT ;  /* 0x00000001136a7812 */ /* 0x000fe200078efcff */
[----:B------:R-:W-:Y:S01]  /*11a0*/  UIADD3 UR4, UR4, 0x1f, URZ ;  /* 0x0000001f04047890 */ /* 0x000fe2000fffe03f */
[----:B------:R-:W-:Y:S01]  /*11b0*/  UMOV UR38, URZ ;  /* 0x0000003f00267c82 */ /* 0x000fe20008000000 */
[----:B------:R-:W-:Y:S02]  /*11c0*/  UMOV UR39, URZ ;  /* 0x0000003f00277c82 */ /* 0x000fe40008000000 */
[----:B------:R-:W-:-:S04]  /*11d0*/  USHF.R.S32.HI UR5, URZ, 0x1f, UR4 ;  /* 0x0000001f3f057899 */ /* 0x000fc80008011404 */
[----:B------:R-:W-:-:S04]  /*11e0*/  ULEA.HI UR5, UR5, UR4, URZ, 0x5 ;  /* 0x0000000405057291 */ /* 0x000fc8000f8f283f */
[----:B------:R-:W-:-:S12]  /*11f0*/  USHF.R.S32.HI UR40, URZ, 0x5, UR5 ;  /* 0x000000053f287899 */ /* 0x000fd80008011405 */
.L_x_160:
[----:B------:R-:W-:Y:S01]  /*1200*/  LOP3.LUT R0, R18, 0x80, RZ, 0xc0, !PT ;  /* 0x0000008012007812 */ /* 0x000fe200078ec0ff */
[----:B---3--:R-:W3:Y:S01]  /*1210*/  S2UR UR7, SR_CgaCtaId ;  /* 0x00000000000779c3 */ /* 0x008ee20000008800 */
[----:B------:R-:W-:Y:S02]  /*1220*/  UMOV UR6, 0x400 ;  /* 0x0000040000067882 */ /* 0x000fe40000000000 */
[----:B------:R-:W-:-:S06]  /*1230*/  SHF.R.U32.HI R0, RZ, 0x7, R0 ;  /* 0x00000007ff007819 */ /* 0x000fcc0000011600 */
[----:B----4-:R-:W4:Y:S01]  /*1240*/  SHFL.IDX PT, R0, R0, RZ, 0x1f ;  /* 0x00001fff00007589 */ /* 0x010f2200000e0000 */
[----:B---3--:R-:W-:Y:S01]  /*1250*/  ULEA UR6, UR7, UR6, 0x18 ;  /* 0x0000000607067291 */ /* 0x008fe2000f8ec03f */
[----:B----4-:R-:W-:-:S13]  /*1260*/  R2UR UR4, R0 ;  /* 0x00000000000472ca */ /* 0x010fda00000e0000 */
[----:B------:R-:W-:-:S04]  /*1270*/  ULEA.HI UR5, UR4, UR4, URZ, 0x1 ;  /* 0x0000000404057291 */ /* 0x000fc8000f8f083f */
[----:B------:R-:W-:-:S04]  /*1280*/  ULOP3.LUT UR5, UR5, 0x7fffe, URZ, 0xc0, !UPT ;  /* 0x0007fffe05057892 */ /* 0x000fc8000f8ec03f */
[----:B------:R-:W-:-:S03]  /*1290*/  UIADD3 UR5, UR4, -UR5, URZ ;  /* 0x8000000504057290 */ /* 0x000fc6000fffe03f */
[----:B------:R-:W-:Y:S01]  /*12a0*/  ULDC UR4, c[0x0][0x28c] ;  /* 0x0000a30000047ab9 */ /* 0x000fe20000000800 */
[----:B------:R-:W-:Y:S01]  /*12b0*/  ULEA UR5, UR5, UR6, 0xd ;  /* 0x0000000605057291 */ /* 0x000fe2000f8e683f */
[----:B------:R-:W-:-:S03]  /*12c0*/  ISETP.LT.AND P0, PT, RZ, UR4, PT ;  /* 0x00000004ff007c0c */ /* 0x000fc6000bf01270 */
[----:B------:R-:W-:-:S04]  /*12d0*/  UIADD3 UR5, UR5, 0x100, URZ ;  /* 0x0000010005057890 */ /* 0x000fc8000fffe03f */
[----:B------:R-:W-:-:S04]  /*12e0*/  USHF.R.U32.HI UR5, URZ, 0x4, UR5 ;  /* 0x000000043f057899 */ /* 0x000fc80008011605 */
[----:B------:R-:W-:Y:S02]  /*12f0*/  ULOP3.LUT UR41, UR5, 0x3fff, URZ, 0xc0, !UPT ;  /* 0x00003fff05297892 */ /* 0x000fe4000f8ec03f */
[----:B01---5:R-:W-:Y:S10]  /*1300*/  @P0 BRA `(.L_x_17) ;  /* 0x0000000000400947 */ /* 0x023ff40003800000 */
[----:B------:R-:W-:Y:S01]  /*1310*/  MOV R0, 0x0 ;  /* 0x0000000000007802 */ /* 0x000fe20000000f00 */
[----:B------:R-:W-:Y:S01]  /*1320*/  ULDC.64 UR4, c[0x4][0x68] ;  /* 0x01001a0000047ab9 */ /* 0x000fe20000000a00 */
[----:B------:R-:W-:Y:S01]  /*1330*/  ULDC.64 UR6, c[0x4][0x8] ;  /* 0x0100020000067ab9 */ /* 0x000fe20000000a00 */
[----:B01----:R-:W-:Y:S01]  /*1340*/  IMAD.U32 R4, RZ, RZ, UR4 ;  /* 0x00000004ff047e24 */ /* 0x003fe2000f8e00ff */
[----:B------:R0:W1:Y:S01]  /*1350*/  LDC.64 R14, c[0x4][R0] ;  /* 0x01000000000e7b82 */ /* 0x0000620000000a00 */
[----:B------:R-:W-:Y:S01]  /*1360*/  IMAD.U32 R5, RZ, RZ, UR5 ;  /* 0x00000005ff057e24 */ /* 0x000fe2000f8e00ff */
[----:B------:R-:W-:Y:S01]  /*1370*/  ULDC.64 UR4, c[0x4][0x70] ;  /* 0x01001c0000047ab9 */ /* 0x000fe20000000a00 */
[----:B------:R-:W-:Y:S02]  /*1380*/  IMAD.U32 R10, RZ, RZ, UR6 ;  /* 0x00000006ff0a7e24 */ /* 0x000fe4000f8e00ff */
[----:B------:R-:W-:Y:S02]  /*1390*/  IMAD.U32 R6, RZ, RZ, UR4 ;  /* 0x00000004ff067e24 */ /* 0x000fe4000f8e00ff */
[----:B------:R-:W-:-:S02]  /*13a0*/  IMAD.U32 R7, RZ, RZ, UR5 ;  /* 0x00000005ff077e24 */ /* 0x000fc4000f8e00ff */
[----:B------:R-:W-:Y:S02]  /*13b0*/  IMAD.U32 R11, RZ, RZ, UR7 ;  /* 0x00000007ff0b7e24 */ /* 0x000fe4000f8e00ff */
[----:B------:R-:W-:Y:S02]  /*13c0*/  IMAD.MOV.U32 R8, RZ, RZ, 0x1e1 ;  /* 0x000001e1ff087424 */ /* 0x000fe400078e00ff */
[----:B------:R-:W-:Y:S02]  /*13d0*/  IMAD.MOV.U32 R12, RZ, RZ, 0x1 ;  /* 0x00000001ff0c7424 */ /* 0x000fe400078e00ff */
[----:B0-----:R-:W-:-:S07]  /*13e0*/  IMAD.MOV.U32 R13, RZ, RZ, RZ ;  /* 0x000000ffff0d7224 */ /* 0x001fce00078e00ff */
[----:B------:R-:W-:-:S07]  /*13f0*/  LEPC R20, `(.L_x_17) ;  /* 0x000000001014794e */ /* 0x000fce0000000000 */
[----:B-12--5:R-:W-:Y:S05]  /*1400*/  CALL.ABS.NOINC R14 ;  /* 0x000000000e007343 */ /* 0x026fea0003c00000 */
.L_x_17:
[----:B------:R-:W-:-:S13]  /*1410*/  ISETP.NE.AND P0, PT, R106, 0x3, PT ;  /* 0x000000036a00780c */ /* 0x000fda0003f05270 */
[----:B------:R-:W-:Y:S05]  /*1420*/  @!P0 BRA `(.L_x_18) ;  /* 0x0000000000048947 */ /* 0x000fea0003800000 */
[----:B------:R-:W-:Y:S01]  /*1430*/  BPT.TRAP 0x1 ;  /* 0x000000040000795c */ /* 0x000fe20000300000 */
.L_x_18:
[----:B------:R-:W3:Y:S01]  /*1440*/  S2UR UR5, SR_CgaCtaId ;  /* 0x00000000000579c3 */ /* 0x000ee20000008800 */
[----:B------:R-:W-:Y:S01]  /*1450*/  UMOV UR4, 0x400 ;  /* 0x0000040000047882 */ /* 0x000fe20000000000 */
[----:B------:R-:W-:Y:S02]  /*1460*/  IMAD.U32 R0, RZ, RZ, UR38 ;  /* 0x00000026ff007e24 */ /* 0x000fe4000f8e00ff */
[----:B------:R-:W-:-:S03]  /*1470*/  IMAD.U32 R3, RZ, RZ, UR39 ;  /* 0x00000027ff037e24 */ /* 0x000fc6000f8e00ff */
[----:B------:R-:W-:Y:S01]  /*1480*/  SHF.L.U32 R0, R0, 0x1f, RZ ;  /* 0x0000001f00007819 */ /* 0x000fe200000006ff */
[----:B---3--:R-:W-:-:S06]  /*1490*/  ULEA UR4, UR5, UR4, 0x18 ;  /* 0x0000000405047291 */ /* 0x008fcc000f8ec03f */
[----:B------:R-:W-:-:S04]  /*14a0*/  IMAD.U32 R6, RZ, RZ, UR4 ;  /* 0x00000004ff067e24 */ /* 0x000fc8000f8e00ff */
[----:B------:R-:W-:-:S04]  /*14b0*/  IMAD R3, R3, 0x8, R6 ;  /* 0x0000000803037824 */ /* 0x000fc800078e0206 */
[----:B------:R3:W4:Y:S01]  /*14c0*/  SYNCS.PHASECHK.TRANS64.TRYWAIT P1, [R3+URZ], R0 ;  /* 0x00000000030075a7 */ /* 0x000722000802017f */
[----:B------:R-:W-:Y:S05]  /*14d0*/  @!P0 BRA `(.L_x_19) ;  /* 0x0000000000048947 */ /* 0x000fea0003800000 */
[----:B------:R-:W-:Y:S01]  /*14e0*/  BPT.TRAP 0x1 ;  /* 0x000000040000795c */ /* 0x000fe20000300000 */
.L_x_19:
[----:B----4-:R-:W-:Y:S05]  /*14f0*/  @P1 BRA `(.L_x_20) ;  /* 0x0000000000081947 */ /* 0x010fea0003800000 */
[----:B------:R-:W4:Y:S02]  /*1500*/  SYNCS.PHASECHK.TRANS64.TRYWAIT P1, [R3+URZ], R0 ;  /* 0x00000000030075a7 */ /* 0x000f24000802017f */
[----:B----4-:R-:W-:Y:S05]  /*1510*/  @!P1 BRA `(.L_x_21) ;  /* 0x00000074001c9947 */ /* 0x010fea0003800000 */
.L_x_20:
[----:B------:R-:W-:-:S04]  /*1520*/  UISETP.LT.AND UP0, UPT, UR40, 0x1, UPT ;  /* 0x000000012800788c */ /* 0x000fc8000bf01270 */
[----:B------:R-:W-:-:S06]  /*1530*/  USEL UR4, UR40, 0x1, UP0 ;  /* 0x0000000128047887 */ /* 0x000fcc0008000000 */
[----:B---34-:R-:W-:Y:S01]  /*1540*/  IMAD.U32 R0, RZ, RZ, UR4 ;  /* 0x00000004ff007e24 */ /* 0x018fe2000f8e00ff */
[----:B------:R-:W-:Y:S05]  /*1550*/  WARPSYNC.ALL ;  /* 0x0000000000007948 */ /* 0x000fea0003800000 */
[----:B------:R-:W-:-:S04]  /*1560*/  IADD3 R0, -R0, UR40, RZ ;  /* 0x0000002800007c10 */ /* 0x000fc8000fffe1ff */
[----:B------:R-:W-:Y:S02]  /*1570*/  ISETP.GE.AND P1, PT, R0, 0x1, PT ;  /* 0x000000010000780c */ /* 0x000fe40003f26270 */
[----:B------:R-:W-:Y:S01]  /*1580*/  R2UR UR4, R6 ;  /* 0x00000000060472ca */ /* 0x000fe200000e0000 */
[----:B------:R-:W-:Y:S01]  /*1590*/  WARPGROUP.ARRIVE ;  /* 0x00000000000079c5 */ /* 0x000fe20000000000 */
[----:B------:R-:W-:Y:S01]  /*15a0*/  UMOV UR9, 0x40000040 ;  /* 0x4000004000097882 */ /* 0x000fe20000000000 */
[----:B------:R-:W-:-:S10]  /*15b0*/  UMOV UR11, 0x40000040 ;  /* 0x40000040000b7882 */ /* 0x000fd40000000000 */
[----:B------:R-:W-:-:S04]  /*15c0*/  UIADD3 UR4, UR4, 0x20100, URZ ;  /* 0x0002010004047890 */ /* 0x000fc8000fffe03f */
[----:B------:R-:W-:-:S04]  /*15d0*/  USHF.R.U32.HI UR4, URZ, 0x4, UR4 ;  /* 0x000000043f047899 */ /* 0x000fc80008011604 */
[----:B------:R-:W-:Y:S02]  /*15e0*/  ULOP3.LUT UR5, UR4, 0x3fff, URZ, 0xc0, !UPT ;  /* 0x00003fff04057892 */ /* 0x000fe4000f8ec03f */
[----:B------:R-:W-:Y:S02]  /*15f0*/  ULOP3.LUT UR4, UR41, 0x10000, URZ, 0xfc, !UPT ;  /* 0x0001000029047892 */ /* 0x000fe4000f8efc3f */
[----:B------:R-:W-:Y:S02]  /*1600*/  ULOP3.LUT UR5, UR5, 0x10000, URZ, 0xfc, !UPT ;  /* 0x0001000005057892 */ /* 0x000fe4000f8efc3f */
[----:B------:R-:W-:Y:S02]  /*1610*/  ULEA UR7, UR39, UR4, 0xb ;  /* 0x0000000427077291 */ /* 0x000fe4000f8e583f */
[----:B------:R-:W-:Y:S02]  /*1620*/  ULEA UR6, UR39, UR5, 0x9 ;  /* 0x0000000527067291 */ /* 0x000fe4000f8e483f */
[----:B------:R-:W-:-:S03]  /*1630*/  UIADD3 UR12, UR7, 0x400, URZ ;  /* 0x00000400070c7890 */ /* 0x000fc6000fffe03f */
[----:B------:R-:W-:Y:S02]  /*1640*/  UMOV UR8, UR7 ;  /* 0x0000000700087c82 */ /* 0x000fe40008000000 */
[----:B------:R-:W-:Y:S02]  /*1650*/  UMOV UR10, UR6 ;  /* 0x00000006000a7c82 */ /* 0x000fe40008000000 */
[----:B------:R-:W-:Y:S01]  /*1660*/  HGMMA.64x64x8.F32.TF32 R56, gdesc[UR8], RZ, !UPT, gsb0 ;  /* 0x04e00000083879f0 */ /* 0x000fe2000c0028ff */
[----:B------:R-:W-:Y:S01]  /*1670*/  UMOV UR8, UR12 ;  /* 0x0000000c00087c82 */ /* 0x000fe20008000000 */
[----:B------:R-:W-:Y:S01]  /*1680*/  UMOV UR9, 0x40000040 ;  /* 0x4000004000097882 */ /* 0x000fe20000000000 */
[----:B------:R-:W-:Y:S01]  /*1690*/  UIADD3 UR12, UR7, 0x402, URZ ;  /* 0x00000402070c7890 */ /* 0x000fe2000fffe03f */
[----:B------:R-:W-:Y:S02]  /*16a0*/  WARPGROUP.DEPBAR.LE gsb0, 0x0 ;  /* 0x00008000000079c5 */ /* 0x000fe40000010000 */
[----:B------:R-:W-:-:S06]  /*16b0*/  WARPGROUP.ARRIVE ;  /* 0x00000000000079c5 */ /* 0x000fcc0000000000 */
[----:B------:R-:W-:Y:S01]  /*16c0*/  HGMMA.64x64x8.F32.TF32 R24, gdesc[UR8], RZ, !UPT, gsb0 ;  /* 0x04e00000081879f0 */ /* 0x000fe2000c0028ff */
[----:B------:R-:W-:Y:S02]  /*16d0*/  UIADD3 UR8, UR7, 0x2, URZ ;  /* 0x0000000207087890 */ /* 0x000fe4000fffe03f */
[----:B------:R-:W-:Y:S01]  /*16e0*/  UIADD3 UR10, UR6, 0x2, URZ ;  /* 0x00000002060a7890 */ /* 0x000fe2000fffe03f */
[----:B------:R-:W-:Y:S01]  /*16f0*/  UMOV UR9, 0x40000040 ;  /* 0x4000004000097882 */ /* 0x000fe20000000000 */
[----:B------:R-:W-:Y:S01]  /*1700*/  UMOV UR11, 0x40000040 ;  /* 0x40000040000b7882 */ /* 0x000fe20000000000 */
[----:B------:R-:W-:Y:S02]  /*1710*/  WARPGROUP.DEPBAR.LE gsb0, 0x0 ;  /* 0x00008000000079c5 */ /* 0x000fe40000010000 */
[----:B------:R-:W-:-:S06]  /*1720*/  WARPGROUP.ARRIVE ;  /* 0x00000000000079c5 */ /* 0x000fcc0000000000 */
[----:B------:R-:W-:Y:S01]  /*1730*/  HGMMA.64x64x8.F32.TF32 R56, gdesc[UR8], R56, gsb0 ;  /* 0x04e00000083879f0 */ /* 0x000fe20008002838 */
[----:B------:R-:W-:Y:S01]  /*1740*/  UMOV UR8, UR12 ;  /* 0x0000000c00087c82 */ /* 0x000fe20008000000 */
[----:B------:R-:W-:Y:S01]  /*1750*/  UMOV UR9, 0x40000040 ;  /* 0x4000004000097882 */ /* 0x000fe20000000000 */
[----:B------:R-:W-:Y:S01]  /*1760*/  UIADD3 UR12, UR7, 0x404, URZ ;  /* 0x00000404070c7890 */ /* 0x000fe2000fffe03f */
[----:B------:R-:W-:Y:S02]  /*1770*/  WARPGROUP.DEPBAR.LE gsb0, 0x0 ;  /* 0x00008000000079c5 */ /* 0x000fe40000010000 */
[----:B------:R-:W-:-:S06]  /*1780*/  WARPGROUP.ARRIVE ;  /* 0x00000000000079c5 */ /* 0x000fcc0000000000 */
[----:B------:R-:W-:Y:S01]  /*1790*/  HGMMA.64x64x8.F32.TF32 R24, gdesc[UR8], R24, gsb0 ;  /* 0x04e00000081879f0 */ /* 0x000fe20008002818 */
        /* <DEDUP_REMOVED lines=9> */
[----:B------:R-:W-:Y:S02]  /*1830*/  WARPGROUP.DEPBAR.LE gsb0, 0x0 ;  /* 0x00008000000079c5 */ /* 0x000fe40000010000 */
[----:B------:R-:W-:-:S06]  /*1840*/  WARPGROUP.ARRIVE ;  /* 0x00000000000079c5 */ /* 0x000fcc0000000000 */
[----:B------:R-:W-:Y:S01]  /*1850*/  HGMMA.64x64x8.F32.TF32 R24, gdesc[UR8], R24, gsb0 ;  /* 0x04e00000081879f0 */ /* 0x000fe20008002818 */
[----:B------:R-:W-:Y:S02]  /*1860*/  UIADD3 UR8, UR7, 0x6, URZ ;  /* 0x0000000607087890 */ /* 0x000fe4000fffe03f */
[----:B------:R-:W-:Y:S01]  /*1870*/  UIADD3 UR10, UR6, 0x6, URZ ;  /* 0x00000006060a7890 */ /* 0x000fe2000fffe03f */
[----:B------:R-:W-:Y:S01]  /*1880*/  UMOV UR9, 0x40000040 ;  /* 0x4000004000097882 */ /* 0x000fe20000000000 */
[----:B------:R-:W-:Y:S01]  /*1890*/  UMOV UR11, 0x40000040 ;  /* 0x40000040000b7882 */ /* 0x000fe20000000000 */
[----:B------:R-:W-:Y:S01]  /*18a0*/  UIADD3 UR7, UR7, 0x406, URZ ;  /* 0x0000040607077890 */ /* 0x000fe2000fffe03f */
[----:B------:R-:W-:Y:S02]  /*18b0*/  WARPGROUP.DEPBAR.LE gsb0, 0x0 ;  /* 0x00008000000079c5 */ /* 0x000fe40000010000 */
[----:B------:R-:W-:-:S06]  /*18c0*/  WARPGROUP.ARRIVE ;  /* 0x00000000000079c5 */ /* 0x000fcc0000000000 */
[----:B------:R-:W-:Y:S01]  /*18d0*/  HGMMA.64x64x8.F32.TF32 R56, gdesc[UR8], R56, gsb0 ;  /* 0x04e00000083879f0 */ /* 0x000fe20008002838 */
[----:B------:R-:W-:Y:S01]  /*18e0*/  UMOV UR8, UR7 ;  /* 0x0000000700087c82 */ /* 0x000fe20008000000 */
[----:B------:R-:W-:Y:S01]  /*18f0*/  UMOV UR9, 0x40000040 ;  /* 0x4000004000097882 */ /* 0x000fe20000000000 */
[----:B------:R-:W-:Y:S02]  /*1900*/  WARPGROUP.DEPBAR.LE gsb0, 0x0 ;  /* 0x00008000000079c5 */ /* 0x000fe40000010000 */
[----:B------:R-:W-:-:S06]  /*1910*/  WARPGROUP.ARRIVE ;  /* 0x00000000000079c5 */ /* 0x000fcc0000000000 */
[----:B------:R-:W-:Y:S03]  /*1920*/  HGMMA.64x64x8.F32.TF32 R24, gdesc[UR8], R24, gsb0 ;  /* 0x04e00000081879f0 */ /* 0x000fe60008002818 */
[----:B------:R-:W-:Y:S02]  /*1930*/  WARPGROUP.DEPBAR.LE gsb0, 0x0 ;  /* 0x00008000000079c5 */ /* 0x000fe40000010000 */
[----:B------:R-:W-:Y:S05]  /*1940*/  @!P1 BRA `(.L_x_22) ;  /* 0x0000000400849947 */ /* 0x000fea0003800000 */
[----:B------:R-:W-:Y:S02]  /*1950*/  UIADD3 UR6, UR39, 0x1, URZ ;  /* 0x0000000127067890 */ /* 0x000fe4000fffe03f */
[----:B------:R-:W-:Y:S02]  /*1960*/  IMAD.U32 R3, RZ, RZ, UR39 ;  /* 0x00000027ff037e24 */ /* 0x000fe4000f8e00ff */
[----:B------:R-:W-:-:S04]  /*1970*/  UISETP.NE.AND UP0, UPT, UR6, 0x4, UPT ;  /* 0x000000040600788c */ /* 0x000fc8000bf05270 */
[----:B------:R-:W-:Y:S02]  /*1980*/  USEL UR7, URZ, 0x1, UP0 ;  /* 0x000000013f077887 */ /* 0x000fe40008000000 */
[----:B------:R-:W-:Y:S02]  /*1990*/  USEL UR6, UR6, URZ, UP0 ;  /* 0x0000003f06067287 */ /* 0x000fe40008000000 */
[----:B------:R-:W-:-:S06]  /*19a0*/  ULOP3.LUT UR7, UR38, UR7, URZ, 0x3c, !UPT ;  /* 0x0000000726077292 */ /* 0x000fcc000f8e3c3f */
[----:B------:R-:W-:-:S07]  /*19b0*/  IMAD.U32 R7, RZ, RZ, UR7 ;  /* 0x00000007ff077e24 */ /* 0x000fce000f8e00ff */
.L_x_29:
[----:B------:R-:W-:Y:S05]  /*19c0*/  @!P0 BRA `(.L_x_23) ;  /* 0x0000000000048947 */ /* 0x000fea0003800000 */
[----:B------:R-:W-:Y:S01]  /*19d0*/  BPT.TRAP 0x1 ;  /* 0x000000040000795c */ /* 0x000fe20000300000 */
.L_x_23:
[----:B------:R-:W3:Y:S01]  /*19e0*/  S2UR UR8, SR_CgaCtaId ;  /* 0x00000000000879c3 */ /* 0x000ee20000008800 */
[----:B------:R-:W-:Y:S01]  /*19f0*/  UMOV UR7, 0x400 ;  /* 0x0000040000077882 */ /* 0x000fe20000000000 */
[----:B01----:R-:W-:Y:S01]  /*1a00*/  IMAD.U32 R5, RZ, RZ, UR6 ;  /* 0x00000006ff057e24 */ /* 0x003fe2000f8e00ff */
[----:B------:R-:W-:Y:S01]  /*1a10*/  SHF.L.U32 R4, R7, 0x1f, RZ ;  /* 0x0000001f07047819 */ /* 0x000fe200000006ff */
[----:B---3--:R-:W-:-:S06]  /*1a20*/  ULEA UR7, UR8, UR7, 0x18 ;  /* 0x0000000708077291 */ /* 0x008fcc000f8ec03f */
[----:B------:R-:W-:-:S04]  /*1a30*/  IMAD.U32 R6, RZ, RZ, UR7 ;  /* 0x00000007ff067e24 */ /* 0x000fc8000f8e00ff */
[----:B------:R-:W-:-:S04]  /*1a40*/  IMAD R5, R5, 0x8, R6 ;  /* 0x0000000805057824 */ /* 0x000fc800078e0206 */
[----:B------:R0:W1:Y:S01]  /*1a50*/  SYNCS.PHASECHK.TRANS64.TRYWAIT P1, [R5+URZ], R4 ;  /* 0x00000004050075a7 */ /* 0x000062000802017f */
[----:B------:R-:W-:Y:S05]  /*1a60*/  @!P0 BRA `(.L_x_24) ;  /* 0x0000000000048947 */ /* 0x000fea0003800000 */
[----:B------:R-:W-:Y:S01]  /*1a70*/  BPT.TRAP 0x1 ;  /* 0x000000040000795c */ /* 0x000fe20000300000 */
.L_x_24:
[----:B-1----:R-:W-:Y:S05]  /*1a80*/  @P1 BRA `(.L_x_25) ;  /* 0x0000000000081947 */ /* 0x002fea0003800000 */
[----:B------:R-:W1:Y:S02]  /*1a90*/  SYNCS.PHASECHK.TRANS64.TRYWAIT P1, [R5+URZ], R4 ;  /* 0x00000004050075a7 */ /* 0x000e64000802017f */
[----:B-1----:R-:W-:Y:S05]  /*1aa0*/  @!P1 BRA `(.L_x_26) ;  /* 0x0000006c00cc9947 */ /* 0x002fea0003800000 */
.L_x_25:
[----:B------:R-:W-:Y:S01]  /*1ab0*/  ULEA UR7, UR6, UR5, 0x9 ;  /* 0x0000000506077291 */ /* 0x000fe2000f8e483f */
[----:B------:R-:W-:Y:S01]  /*1ac0*/  WARPGROUP.ARRIVE ;  /* 0x00000000000079c5 */ /* 0x000fe20000000000 */
[----:B------:R-:W-:Y:S01]  /*1ad0*/  ULEA UR12, UR6, UR4, 0xb ;  /* 0x00000004060c7291 */ /* 0x000fe2000f8e583f */
[----:B------:R-:W-:Y:S01]  /*1ae0*/  UMOV UR11, 0x40000040 ;  /* 0x40000040000b7882 */ /* 0x000fe20000000000 */
[----:B------:R-:W-:Y:S02]  /*1af0*/  UMOV UR9, 0x40000040 ;  /* 0x4000004000097882 */ /* 0x000fe40000000000 */
[----:B------:R-:W-:Y:S01]  /*1b00*/  UIADD3 UR13, UR12, 0x400, URZ ;  /* 0x000004000c0d7890 */ /* 0x000fe2000fffe03f */
[----:B------:R-:W-:Y:S02]  /*1b10*/  UMOV UR10, UR7 ;  /* 0x00000007000a7c82 */ /* 0x000fe40008000000 */
[----:B------:R-:W-:Y:S02]  /*1b20*/  UMOV UR8, UR12 ;  /* 0x0000000c00087c82 */ /* 0x000fe40008000000 */
[----:B------:R-:W-:Y:S01]  /*1b30*/  HGMMA.64x64x8.F32.TF32 R56, gdesc[UR8], R56, gsb0 ;  /* 0x04e00000083879f0 */ /* 0x000fe20008002838 */
[----:B------:R-:W-:Y:S01]  /*1b40*/  UMOV UR9, 0x40000040 ;  /* 0x4000004000097882 */ /* 0x000fe20000000000 */
[----:B------:R-:W-:Y:S01]  /*1b50*/  UMOV UR8, UR13 ;  /* 0x0000000d00087c82 */ /* 0x000fe20008000000 */
[----:B------:R-:W-:Y:S01]  /*1b60*/  UIADD3 UR13, UR12, 0x402, URZ ;  /* 0x000004020c0d7890 */ /* 0x000fe2000fffe03f */
[----:B------:R-:W-:-:S02]  /*1b70*/  WARPGROUP.DEPBAR.LE gsb0, 0x0 ;  /* 0x00008000000079c5 */ /* 0x000fc40000010000 */
        /* <DEDUP_REMOVED lines=42> */
[----:B------:R-:W-:Y:S01]  /*1e20*/  BPT.TRAP 0x1 ;  /* 0x000000040000795c */ /* 0x000fe20000300000 */
.L_x_27:
[----:B------:R-:W-:-:S13]  /*1e30*/  ISETP.NE.AND P1, PT, R23, RZ, PT ;  /* 0x000000ff1700720c */ /* 0x000fda0003f25270 */
[----:B01----:R-:W-:-:S04]  /*1e40*/  @P1 IMAD R4, R3, 0x8, R6 ;  /* 0x0000000803041824 */ /* 0x003fc800078e0206 */
[----:B------:R-:W-:-:S05]  /*1e50*/  @P1 VIADD R5, R4, 0x20 ;  /* 0x0000002004051836 */ /* 0x000fca0000000000 */
[----:B------:R-:W-:-:S04]  /*1e60*/  @P1 PRMT R5, R22, 0x654, R5 ;  /* 0x0000065416051816 */ /* 0x000fc80000000005 */
[----:B------:R0:W-:Y:S01]  /*1e70*/  @P1 SYNCS.ARRIVE.TRANS64.RED.A1T0 RZ, [R5+URZ], RZ ;  /* 0x000000ff05ff19a7 */ /* 0x0001e2000810043f */
[----:B------:R-:W-:-:S13]  /*1e80*/  ISETP.GT.U32.AND P1, PT, R19, 0x1, PT ;  /* 0x000000011300780c */ /* 0x000fda0003f24070 */
[----:B0-----:R-:W-:Y:S05]  /*1e90*/  @P1 BRA `(.L_x_28) ;  /* 0x0000000000041947 */ /* 0x001fea0003800000 */
[----:B------:R-:W-:Y:S01]  /*1ea0*/  BPT.TRAP 0x1 ;  /* 0x000000040000795c */ /* 0x000fe20000300000 */
.L_x_28:
[----:B------:R-:W-:Y:S01]  /*1eb0*/  UIADD3 UR6, UR6, 0x1, URZ ;  /* 0x0000000106067890 */ /* 0x000fe2000fffe03f */
[C---:B------:R-:W-:Y:S01]  /*1ec0*/  ISETP.GT.AND P2, PT, R0.reuse, 0x1, PT ;  /* 0x000000010000780c */ /* 0x040fe20003f44270 */
[----:B------:R-:W-:Y:S02]  /*1ed0*/  VIADD R3, R3, 0x1 ;  /* 0x0000000103037836 */ /* 0x000fe40000000000 */
[----:B------:R-:W-:Y:S01]  /*1ee0*/  UISETP.NE.AND UP0, UPT, UR6, 0x4, UPT ;  /* 0x000000040600788c */ /* 0x000fe2000bf05270 */
[----:B------:R-:W-:Y:S02]  /*1ef0*/  VIADD R0, R0, 0xffffffff ;  /* 0xffffffff00007836 */ /* 0x000fe40000000000 */
[C---:B------:R-:W-:Y:S01]  /*1f00*/  ISETP.NE.AND P1, PT, R3.reuse, 0x4, PT ;  /* 0x000000040300780c */ /* 0x040fe20003f25270 */
[----:B------:R-:W-:Y:S02]  /*1f10*/  USEL UR7, URZ, 0x1, UP0 ;  /* 0x000000013f077887 */ /* 0x000fe40008000000 */
[----:B------:R-:W-:Y:S01]  /*1f20*/  USEL UR6, UR6, URZ, UP0 ;  /* 0x0000003f06067287 */ /* 0x000fe20008000000 */
[----:B------:R-:W-:-:S03]  /*1f30*/  SEL R3, R3, RZ, P1 ;  /* 0x000000ff03037207 */ /* 0x000fc60000800000 */
[----:B------:R-:W-:Y:S01]  /*1f40*/  LOP3.LUT R7, R7, UR7, RZ, 0x3c, !PT ;  /* 0x0000000707077c12 */ /* 0x000fe2000f8e3cff */
[----:B------:R-:W-:Y:S07]  /*1f50*/  @P2 BRA `(.L_x_29) ;  /* 0xfffffff800982947 */ /* 0x000fee000383ffff */
.L_x_22:
[----:B------:R-:W3:Y:S02]  /*1f60*/  LDC R0, c[0x0][0x28c] ;  /* 0x0000a300ff007b82 */ /* 0x000ee40000000800 */
[----:B---3--:R-:W-:-:S13]  /*1f70*/  ISETP.GE.AND P1, PT, R0, 0x1, PT ;  /* 0x000000010000780c */ /* 0x008fda0003f26270 */
[----:B------:R-:W-:Y:S05]  /*1f80*/  @!P1 BRA `(.L_x_30) ;  /* 0x0000000000409947 */ /* 0x000fea0003800000 */
[----:B------:R-:W-:Y:S05]  /*1f90*/  @!P0 BRA `(.L_x_31) ;  /* 0x0000000000048947 */ /* 0x000fea0003800000 */
[----:B------:R-:W-:Y:S01]  /*1fa0*/  BPT.TRAP 0x1 ;  /* 0x000000040000795c */ /* 0x000fe20000300000 */
.L_x_31:
[----:B------:R-:W-:Y:S01]  /*1fb0*/  ISETP.NE.AND P0, PT, R23, RZ, PT ;  /* 0x000000ff1700720c */ /* 0x000fe20003f05270 */
[----:B------:R-:W-:-:S12]  /*1fc0*/  UISETP.LT.AND UP1, UPT, UR40, 0x1, UPT ;  /* 0x000000012800788c */ /* 0x000fd8000bf21270 */
[----:B------:R-:W-:-:S05]  /*1fd0*/  VOTEU.ANY UP0, P0 ;  /* 0x00000000003f7886 */ /* 0x000fca0000000100 */
[----:B------:R-:W-:-:S04]  /*1fe0*/  @UP0 USEL UR4, UR40, 0x1, UP1 ;  /* 0x0000000128040887 */ /* 0x000fc80008800000 */
[----:B------:R-:W-:-:S06]  /*1ff0*/  @UP0 UIADD3 UR4, UR39, UR40, -UR4 ;  /* 0x0000002827040290 */ /* 0x000fcc000fffe804 */
[----:B------:R-:W-:-:S04]  /*2000*/  IMAD.U32 R0, RZ, RZ, UR4 ;  /* 0x00000004ff007e24 */ /* 0x000fc8000f8e00ff */
[----:B------:R-:W-:-:S05]  /*2010*/  @P0 IMAD.SHL.U32 R0, R0, 0x8, RZ ;  /* 0x0000000800000824 */ /* 0x000fca00078e00ff */
[----:B------:R-:W-:-:S04]  /*2020*/  @P0 LOP3.LUT R0, R0, 0x18, RZ, 0xc0, !PT ;  /* 0x0000001800000812 */ /* 0x000fc800078ec0ff */
[----:B------:R-:W-:-:S04]  /*2030*/  @P0 IADD3 R3, R6, 0x20, R0 ;  /* 0x0000002006030810 */ /* 0x000fc80007ffe000 */
[----:B------:R-:W-:-:S04]  /*2040*/  @P0 PRMT R3, R22, 0x654, R3 ;  /* 0x0000065416030816 */ /* 0x000fc80000000003 */
[----:B------:R3:W-:Y:S01]  /*2050*/  @P0 SYNCS.ARRIVE.TRANS64.RED.A1T0 RZ, [R3+URZ], RZ ;  /* 0x000000ff03ff09a7 */ /* 0x0007e2000810043f */
[----:B------:R-:W-:-:S13]  /*2060*/  ISETP.GT.U32.AND P0, PT, R19, 0x1, PT ;  /* 0x000000011300780c */ /* 0x000fda0003f04070 */
[----:B---3--:R-:W-:Y:S05]  /*2070*/  @P0 BRA `(.L_x_30) ;  /* 0x0000000000040947 */ /* 0x008fea0003800000 */
[----:B------:R-:W-:Y:S01]  /*2080*/  BPT.TRAP 0x1 ;  /* 0x000000040000795c */ /* 0x000fe20000300000 */
.L_x_30:
[----:B------:R-:W3:Y:S01]  /*2090*/  LDC R6, c[0x0][0x288] ;  /* 0x0000a200ff067b82 */ /* 0x000ee20000000800 */
[--C-:B------:R-:W-:Y:S01]  /*20a0*/  SHF.R.U32.HI R0, RZ, 0x2, R18.reuse ;  /* 0x00000002ff007819 */ /* 0x100fe20000011612 */
[----:B------:R-:W-:Y:S01]  /*20b0*/  UIADD3 UR39, UR40, UR39, URZ ;  /* 0x0000002728277290 */ /* 0x000fe2000fffe03f */
[----:B01----:R-:W-:Y:S01]  /*20c0*/  SHF.R.U32.HI R5, RZ, 0x7, R18 ;  /* 0x00000007ff057819 */ /* 0x003fe20000011612 */
[----:B------:R-:W-:Y:S01]  /*20d0*/  IMAD.SHL.U32 R11, R92, 0x40, RZ ;  /* 0x000000405c0b7824 */ /* 0x000fe200078e00ff */
[----:B------:R-:W-:Y:S01]  /*20e0*/  LOP3.LUT R3, R0, 0x7, RZ, 0xc0, !PT ;  /* 0x0000000700037812 */ /* 0x000fe200078ec0ff */
[----:B------:R-:W-:Y:S01]  /*20f0*/  USHF.R.U32.HI UR4, URZ, 0x2, UR39 ;  /* 0x000000023f047899 */ /* 0x000fe20008011627 */
[----:B------:R-:W-:Y:S01]  /*2100*/  LOP3.LUT R0, R5, 0x1, RZ, 0xc0, !PT ;  /* 0x0000000105007812 */ /* 0x000fe200078ec0ff */
[----:B------:R-:W-:Y:S01]  /*2110*/  ULDC UR8, c[0x0][0x284] ;  /* 0x0000a10000087ab9 */ /* 0x000fe20000000800 */
[C---:B------:R-:W-:Y:S01]  /*2120*/  LOP3.LUT R4, R18.reuse, 0x60, RZ, 0xc0, !PT ;  /* 0x0000006012047812 */ /* 0x040fe200078ec0ff */
[----:B------:R-:W-:Y:S01]  /*2130*/  ULOP3.LUT UR4, UR4, 0x1, URZ, 0xc0, !UPT ;  /* 0x0000000104047892 */ /* 0x000fe2000f8ec03f */
[----:B------:R-:W-:Y:S01]  /*2140*/  LOP3.LUT R5, R18, 0x3, RZ, 0xc0, !PT ;  /* 0x0000000312057812 */ /* 0x000fe200078ec0ff */
[----:B------:R-:W-:Y:S01]  /*2150*/  IMAD.SHL.U32 R8, R0, 0x40, RZ ;  /* 0x0000004000087824 */ /* 0x000fe200078e00ff */
[----:B------:R-:W-:Y:S01]  /*2160*/  SHF.R.U32.HI R4, RZ, 0x1, R4 ;  /* 0x00000001ff047819 */ /* 0x000fe20000011604 */
[----:B------:R-:W-:Y:S01]  /*2170*/  UISETP.GT.U32.AND UP1, UPT, UR39, 0x3, UPT ;  /* 0x000000032700788c */ /* 0x000fe2000bf24070 */
[----:B------:R-:W-:Y:S01]  /*2180*/  SHF.R.S32.HI R15, RZ, 0x1f, R89 ;  /* 0x0000001fff0f7819 */ /* 0x000fe20000011459 */
[----:B------:R-:W-:Y:S01]  /*2190*/  UISETP.NE.U32.AND UP0, UPT, UR4, 0x1, UPT ;  /* 0x000000010400788c */ /* 0x000fe2000bf05070 */
[--C-:B------:R-:W-:Y:S01]  /*21a0*/  IADD3 R7, RZ, -R4, -R3.reuse ;  /* 0x80000004ff077210 */ /* 0x100fe20007ffe803 */
[----:B------:R-:W-:Y:S01]  /*21b0*/  ULDC.64 UR6, c[0x0][0x5d0] ;  /* 0x0001740000067ab9 */ /* 0x000fe20000000a00 */
[----:B------:R-:W-:Y:S01]  /*21c0*/  LOP3.LUT R3, R8, 0x40, R3, 0xe2, !PT ;  /* 0x0000004008037812 */ /* 0x000fe200078ee203 */
[----:B------:R-:W-:Y:S01]  /*21d0*/  IMAD.SHL.U32 R8, R18, 0x2, RZ ;  /* 0x0000000212087824 */ /* 0x000fe200078e00ff */
[----:B------:R-:W-:Y:S01]  /*21e0*/  UISETP.LT.U32.AND UP1, UPT, UR40, 0x4, UP1 ;  /* 0x000000042800788c */ /* 0x000fe20008f21070 */
[----:B------:R-:W-:Y:S01]  /*21f0*/  IMAD R0, R0, -0x40, R7 ;  /* 0xffffffc000007824 */ /* 0x000fe200078e0207 */
[----:B------:R-:W-:Y:S01]  /*2200*/  UISETP.GT.U32.AND UP0, UPT, UR40, 0x3, !UP0 ;  /* 0x000000032800788c */ /* 0x000fe2000c704070 */
[----:B---3--:R-:W-:Y:S01]  /*2210*/  IMAD R10, R5, -0x2, R6 ;  /* 0xfffffffe050a7824 */ /* 0x008fe200078e0206 */
[C---:B------:R-:W-:Y:S01]  /*2220*/  ISETP.GE.AND P0, PT, R11.reuse, R6, PT ;  /* 0x000000060b00720c */ /* 0x040fe20003f06270 */
[C---:B------:R-:W-:Y:S01]  /*2230*/  IMAD.SHL.U32 R5, R102.reuse, 0x100, RZ ;  /* 0x0000010066057824 */ /* 0x040fe200078e00ff */
[----:B------:R-:W-:Y:S01]  /*2240*/  LOP3.LUT R8, R11, 0x6, R8, 0xf8, !PT ;  /* 0x000000060b087812 */ /* 0x000fe200078ef808 */
[----:B------:R-:W-:Y:S01]  /*2250*/  IMAD R6, R15, UR6, RZ ;  /* 0x000000060f067c24 */ /* 0x000fe2000f8e02ff */
[----:B------:R-:W-:Y:S01]  /*2260*/  USEL UR5, URZ, 0x1, !UP1 ;  /* 0x000000013f057887 */ /* 0x000fe2000c800000 */
[----:B------:R-:W-:Y:S01]  /*2270*/  IMAD.WIDE R102, R102, 0x100, RZ ;  /* 0x0000010066667825 */ /* 0x000fe200078e02ff */
[----:B------:R-:W-:Y:S01]  /*2280*/  ISETP.GE.OR P0, PT, R5, UR8, P0 ;  /* 0x0000000805007c0c */ /* 0x000fe20008706670 */
[----:B------:R-:W-:Y:S01]  /*2290*/  USEL UR4, URZ, 0x1, !UP0 ;  /* 0x000000013f047887 */ /* 0x000fe2000c000000 */
[----:B------:R-:W-:Y:S01]  /*22a0*/  SHF.R.S32.HI R9, RZ, 0x1f, R8 ;  /* 0x0000001fff097819 */ /* 0x000fe20000011408 */
[----:B------:R-:W-:Y:S01]  /*22b0*/  IMAD R13, R89, UR7, R6 ;  /* 0x00000007590d7c24 */ /* 0x000fe2000f8e0206 */
[----:B------:R-:W-:Y:S01]  /*22c0*/  LOP3.LUT R113, R102, R3, R4, 0xfe, !PT ;  /* 0x0000000366717212 */ /* 0x000fe200078efe04 */
[----:B------:R-:W-:Y:S01]  /*22d0*/  ULOP3.LUT UR39, UR39, 0x3, URZ, 0xc0, !UPT ;  /* 0x0000000327277892 */ /* 0x000fe2000f8ec03f */
[----:B------:R-:W-:Y:S01]  /*22e0*/  IADD3 R3, -R5, UR8, R0 ;  /* 0x0000000805037c10 */ /* 0x000fe2000fffe100 */
[----:B------:R-:W-:Y:S01]  /*22f0*/  IMAD.WIDE.U32 R6, R89, UR6, R8 ;  /* 0x0000000659067c25 */ /* 0x000fe2000f8e0008 */
[----:B------:R-:W-:-:S03]  /*2300*/  ULOP3.LUT UR38, UR4, UR38, UR5, 0x96, !UPT ;  /* 0x0000002604267292 */ /* 0x000fc6000f8e9605 */
[----:B------:R-:W-:Y:S02]  /*2310*/  IMAD.IADD R7, R7, 0x1, R13 ;  /* 0x0000000107077824 */ /* 0x000fe400078e020d */
[----:B------:R-:W-:Y:S02]  /*2320*/  IMAD.IADD R4, R10, 0x1, -R11 ;  /* 0x000000010a047824 */ /* 0x000fe400078e0a0b */
[----:B------:R-:W-:Y:S01]  /*2330*/  IMAD.MOV.U32 R0, RZ, RZ, -0x1 ;  /* 0xffffffffff007424 */ /* 0x000fe200078e00ff */
[----:B------:R-:W-:Y:S06]  /*2340*/  @P0 BRA `(.L_x_32) ;  /* 0x0000004800380947 */ /* 0x000fec0003800000 */
[----:B------:R-:W0:Y:S01]  /*2350*/  LDC.64 R10, c[0x0][0x5c8] ;  /* 0x00017200ff0a7b82 */ /* 0x000e220000000a00 */
[----:B-----5:R-:W-:Y:S01]  /*2360*/  FSETP.NEU.AND P1, PT, R90, RZ, PT ;  /* 0x000000ff5a00720b */ /* 0x020fe20003f2d000 */
[----:B------:R-:W-:Y:S01]  /*2370*/  BSSY B0, `(.L_x_32) ;  /* 0x000048b000007945 */ /* 0x000fe20003800000 */
[----:B------:R-:W-:-:S04]  /*2380*/  ISETP.GT.AND P6, PT, R4, RZ, PT ;  /* 0x000000ff0400720c */ /* 0x000fc80003fc4270 */
[----:B------:R-:W-:Y:S01]  /*2390*/  ISETP.GT.AND P0, PT, R3, RZ, P6 ;  /* 0x000000ff0300720c */ /* 0x000fe20003704270 */
[-C--:B0-----:R-:W-:Y:S02]  /*23a0*/  IMAD R12, R103, R10.reuse, RZ ;  /* 0x0000000a670c7224 */ /* 0x081fe400078e02ff */
[----:B------:R-:W-:-:S04]  /*23b0*/  IMAD.WIDE.U32 R104, R113, R10, R6 ;  /* 0x0000000a71687225 */ /* 0x000fc800078e0006 */
[----:B------:R-:W-:-:S04]  /*23c0*/  IMAD R5, R113, R11, R12 ;  /* 0x0000000b71057224 */ /* 0x000fc800078e020c */
[----:B------:R-:W-:Y:S01]  /*23d0*/  IMAD.IADD R107, R105, 0x1, R5 ;  /* 0x00000001696b7824 */ /* 0x000fe200078e0205 */
[----:B------:R-:W-:Y:S06]  /*23e0*/  @!P1 BRA `(.L_x_33) ;  /* 0x0000003000989947 */ /* 0x000fec0003800000 */
[----:B------:R-:W0:Y:S01]  /*23f0*/  LDC.64 R94, c[0x0][0x5b8] ;  /* 0x00016e00ff5e7b82 */ /* 0x000e220000000a00 */
[----:B------:R-:W-:-:S07]  /*2400*/  ULDC.64 UR4, c[0x0][0x5c0] ;  /* 0x0001700000047ab9 */ /* 0x000fce0000000a00 */
[----:B------:R-:W1:Y:S08]  /*2410*/  LDC.64 R100, c[0x0][0x5b0] ;  /* 0x00016c00ff647b82 */ /* 0x000e700000000a00 */
[----:B------:R-:W3:Y:S01]  /*2420*/  LDC.64 R92, c[0x0][0x5a8] ;  /* 0x00016a00ff5c7b82 */ /* 0x000ee20000000a00 */
[-C--:B0-----:R-:W-:Y:S02]  /*2430*/  IMAD R6, R15, R94.reuse, RZ ;  /* 0x0000005e0f067224 */ /* 0x081fe400078e02ff */
[----:B------:R-:W-:-:S04]  /*2440*/  IMAD.WIDE.U32 R98, R89, R94, R8 ;  /* 0x0000005e59627225 */ /* 0x000fc800078e0008 */
[----:B------:R-:W-:Y:S02]  /*2450*/  IMAD R111, R89, R95, R6 ;  /* 0x0000005f596f7224 */ /* 0x000fe400078e0206 */
[-C--:B-1----:R-:W-:Y:S02]  /*2460*/  IMAD R6, R103, R100.reuse, RZ ;  /* 0x0000006467067224 */ /* 0x082fe400078e02ff */
[----:B------:R-:W-:Y:S02]  /*2470*/  IMAD.IADD R97, R99, 0x1, R111 ;  /* 0x0000000163617824 */ /* 0x000fe400078e026f */
[----:B------:R-:W-:Y:S02]  /*2480*/  IMAD.MOV.U32 R96, RZ, RZ, R98 ;  /* 0x000000ffff607224 */ /* 0x000fe400078e0062 */
[C---:B------:R-:W-:Y:S02]  /*2490*/  IMAD R95, R113.reuse, R101, R6 ;  /* 0x00000065715f7224 */ /* 0x040fe400078e0206 */
[----:B------:R-:W-:-:S04]  /*24a0*/  IMAD.WIDE.U32 R6, R113, R100, R96 ;  /* 0x0000006471067225 */ /* 0x000fc800078e0060 */
[----:B------:R-:W-:Y:S01]  /*24b0*/  IMAD.IADD R5, R7, 0x1, R95 ;  /* 0x0000000107057824 */ /* 0x000fe200078e025f */
[----:B---3--:R-:W-:-:S04]  /*24c0*/  LEA R14, P1, R6, R92, 0x2 ;  /* 0x0000005c060e7211 */ /* 0x008fc800078210ff */
[----:B------:R-:W-:-:S05]  /*24d0*/  LEA.HI.X R15, R6, R93, R5, 0x2, P1 ;  /* 0x0000005d060f7211 */ /* 0x000fca00008f1405 */
[----:B------:R-:W3:Y:S01]  /*24e0*/  @P0 LDG.E.LTC128B R5, desc[UR36][R14.64] ;  /* 0x000000240e050981 */ /* 0x000ee2000c1e1920 */
[----:B------:R-:W-:Y:S01]  /*24f0*/  LEA R12, P1, R104, UR4, 0x2 ;  /* 0x00000004680c7c11 */ /* 0x000fe2000f8210ff */
[----:B------:R-:W-:Y:S01]  /*2500*/  IMAD.WIDE.U32 R6, R113, R100, R8 ;  /* 0x0000006471067225 */ /* 0x000fe200078e0008 */
[----:B------:R-:W-:Y:S01]  /*2510*/  ISETP.GT.AND P4, PT, R4, 0x1, PT ;  /* 0x000000010400780c */ /* 0x000fe20003f84270 */
[----:B------:R-:W-:Y:S01]  /*2520*/  BSSY B1, `(.L_x_34) ;  /* 0x0000013000017945 */ /* 0x000fe20003800000 */
[----:B------:R-:W-:Y:S01]  /*2530*/  SHF.L.U64.HI R105, R100, 0x3, R101 ;  /* 0x0000000364697819 */ /* 0x000fe20000010265 */
[----:B------:R-:W-:Y:S02]  /*2540*/  IMAD.IADD R7, R95, 0x1, R7 ;  /* 0x000000015f077824 */ /* 0x000fe400078e0207 */
[----:B------:R-:W-:-:S04]  /*2550*/  IMAD.WIDE.U32 R20, R89, R94, R6 ;  /* 0x0000005e59147225 */ /* 0x000fc800078e0006 */
[----:B------:R-:W-:Y:S01]  /*2560*/  IMAD.IADD R7, R111, 0x1, R21 ;  /* 0x000000016f077824 */ /* 0x000fe200078e0215 */
[----:B------:R-:W-:-:S04]  /*2570*/  LEA R6, P2, R20, R92, 0x2 ;  /* 0x0000005c14067211 */ /* 0x000fc800078410ff */
[----:B------:R-:W-:Y:S02]  /*2580*/  LEA.HI.X R7, R20, R93, R7, 0x2, P2 ;  /* 0x0000005d14077211 */ /* 0x000fe400010f1407 */
[----:B---3--:R-:W-:-:S05]  /*2590*/  LOP3.LUT R13, R5, 0xffffe000, RZ, 0xc0, !PT ;  /* 0xffffe000050d7812 */ /* 0x008fca00078ec0ff */
[----:B--2---:R-:W-:Y:S01]  /*25a0*/  FMUL R91, R13, R90 ;  /* 0x0000005a0d5b7220 */ /* 0x004fe20000400000 */
[----:B------:R-:W-:Y:S01]  /*25b0*/  LEA.HI.X R13, R104, UR5, R107, 0x2, P1 ;  /* 0x00000005680d7c11 */ /* 0x000fe200088f146b */
[----:B------:R-:W-:Y:S01]  /*25c0*/  IMAD.SHL.U32 R104, R100, 0x8, RZ ;  /* 0x0000000864687824 */ /* 0x000fe200078e00ff */
[----:B------:R-:W-:Y:S01]  /*25d0*/  ISETP.GT.AND P1, PT, R3, RZ, P4 ;  /* 0x000000ff0300720c */ /* 0x000fe20002724270 */
[----:B------:R-:W-:Y:S01]  /*25e0*/  FFMA R91, R56, R88, R91 ;  /* 0x00000058385b7223 */ /* 0x000fe2000000005b */
[----:B------:R-:W-:Y:S01]  /*25f0*/  P2R R107, PR, RZ, 0x10 ;  /* 0x00000010ff6b7803 */ /* 0x000fe20000000000 */
[----:B------:R-:W-:-:S03]  /*2600*/  IMAD.WIDE.U32 R20, R113, R100, R104 ;  /* 0x0000006471147225 */ /* 0x000fc600078e0068 */
[----:B------:R-:W-:-:S05]  /*2610*/  F2FP.TF32.F32.PACK_B R91, R91 ;  /* 0x0000005bff5b723e */ /* 0x000fca00024050ff */
[----:B------:R0:W-:Y:S02]  /*2620*/  @P0 STG.E desc[UR36][R12.64], R91 ;  /* 0x0000005b0c000986 */ /* 0x0001e4000c101924 */
[----:B------:R-:W-:Y:S05]  /*2630*/  @!P1 BRA `(.L_x_35) ;  /* 0x0000000000049947 */ /* 0x000fea0003800000 */
[----:B------:R1:W5:Y:S02]  /*2640*/  LDG.E.LTC128B R5, desc[UR36][R6.64+0x4] ;  /* 0x0000042406057981 */ /* 0x000364000c1e1920 */
.L_x_35:
[----:B------:R-:W-:Y:S05]  /*2650*/  BSYNC B1 ;  /* 0x0000000000017941 */ /* 0x000fea0003800000 */
.L_x_34:
[----:B-----5:R-:W-:Y:S01]  /*2660*/  LOP3.LUT R15, R5, 0xffffe000, RZ, 0xc0, !PT ;  /* 0xffffe000050f7812 */ /* 0x020fe200078ec0ff */
[----:B------:R-:W-:Y:S01]  /*2670*/  IMAD.IADD R95, R95, 0x1, R21 ;  /* 0x000000015f5f7824 */ /* 0x000fe200078e0215 */
[----:B------:R-:W-:Y:S01]  /*2680*/  IADD3 R21, P2, R98, R20, RZ ;  /* 0x0000001462157210 */ /* 0x000fe20007f5e0ff */
[----:B0-----:R-:W-:Y:S01]  /*2690*/  IMAD.MOV.U32 R91, RZ, RZ, R5 ;  /* 0x000000ffff5b7224 */ /* 0x001fe200078e0005 */
[----:B------:R-:W-:Y:S01]  /*26a0*/  ISETP.GT.AND P0, PT, R3, 0x8, P6 ;  /* 0x000000080300780c */ /* 0x000fe20003704270 */
[----:B------:R-:W-:Y:S02]  /*26b0*/  FMUL R14, R15, R90 ;  /* 0x0000005a0f0e7220 */ /* 0x000fe40000400000 */
[----:B------:R-:W-:Y:S02]  /*26c0*/  IMAD.X R56, R95, 0x1, R97, P2 ;  /* 0x000000015f387824 */ /* 0x000fe400010e0661 */
[----:B------:R-:W-:Y:S01]  /*26d0*/  FFMA R115, R57, R88, R14 ;  /* 0x0000005839737223 */ /* 0x000fe2000000000e */
[----:B------:R-:W-:-:S04]  /*26e0*/  LEA R14, P2, R21, R92, 0x2 ;  /* 0x0000005c150e7211 */ /* 0x000fc800078410ff */
[----:B------:R-:W-:Y:S02]  /*26f0*/  F2FP.TF32.F32.PACK_B R115, R115 ;  /* 0x00000073ff73723e */ /* 0x000fe400024050ff */
[----:B------:R-:W-:-:S03]  /*2700*/  LEA.HI.X R15, R21, R93, R56, 0x2, P2 ;  /* 0x0000005d150f7211 */ /* 0x000fc600010f1438 */
[----:B------:R0:W-:Y:S04]  /*2710*/  @P1 STG.E desc[UR36][R12.64+0x4], R115 ;  /* 0x000004730c001986 */ /* 0x0001e8000c101924 */
[----:B------:R2:W3:Y:S01]  /*2720*/  @P0 LDG.E.LTC128B R91, desc[UR36][R14.64] ;  /* 0x000000240e5b0981 */ /* 0x0004e2000c1e1920 */
[----:B------:R-:W-:Y:S01]  /*2730*/  IADD3 R56, P1, R8, R20, RZ ;  /* 0x0000001408387210 */ /* 0x000fe20007f3e0ff */
[----:B------:R-:W-:Y:S01]  /*2740*/  BSSY B1, `(.L_x_36) ;  /* 0x0000012000017945 */ /* 0x000fe20003800000 */
[----:B------:R-:W-:-:S03]  /*2750*/  SHF.L.U64.HI R109, R10, 0x5, R11 ;  /* 0x000000050a6d7819 */ /* 0x000fc6000001020b */
[----:B------:R-:W-:Y:S01]  /*2760*/  IMAD.X R57, R9, 0x1, R95, P1 ;  /* 0x0000000109397824 */ /* 0x000fe200008e065f */
[----:B------:R-:W-:Y:S01]  /*2770*/  ISETP.GT.AND P1, PT, R3, 0x8, P4 ;  /* 0x000000080300780c */ /* 0x000fe20002724270 */
[----:B------:R-:W-:Y:S02]  /*2780*/  IMAD.SHL.U32 R95, R10, 0x20, RZ ;  /* 0x000000200a5f7824 */ /* 0x000fe400078e00ff */
[----:B------:R-:W-:-:S03]  /*2790*/  IMAD.WIDE.U32 R56, R89, R94, R56 ;  /* 0x0000005e59387225 */ /* 0x000fc600078e0038 */
[----:B------:R-:W-:Y:S02]  /*27a0*/  IADD3 R20, P2, R95, R12, RZ ;  /* 0x0000000c5f147210 */ /* 0x000fe40007f5e0ff */
[----:B--2---:R-:W-:-:S03]  /*27b0*/  LEA R14, P3, R56, R92, 0x2 ;  /* 0x0000005c380e7211 */ /* 0x004fc600078610ff */
[----:B------:R-:W-:Y:S01]  /*27c0*/  IMAD.X R21, R109, 0x1, R13, P2 ;  /* 0x000000016d157824 */ /* 0x000fe200010e060d */
[----:B---3--:R-:W-:-:S05]  /*27d0*/  LOP3.LUT R5, R91, 0xffffe000, RZ, 0xc0, !PT ;  /* 0xffffe0005b057812 */ /* 0x008fca00078ec0ff */
[----:B------:R-:W-:-:S04]  /*27e0*/  FMUL R5, R5, R90 ;  /* 0x0000005a05057220 */ /* 0x000fc80000400000 */
[----:B------:R-:W-:Y:S01]  /*27f0*/  FFMA R117, R58, R88, R5 ;  /* 0x000000583a757223 */ /* 0x000fe20000000005 */
[----:B------:R-:W-:-:S04]  /*2800*/  IMAD.IADD R5, R111, 0x1, R57 ;  /* 0x000000016f057824 */ /* 0x000fc800078e0239 */
[----:B------:R-:W-:Y:S02]  /*2810*/  F2FP.TF32.F32.PACK_B R117, R117 ;  /* 0x00000075ff75723e */ /* 0x000fe400024050ff */
[----:B------:R-:W-:-:S03]  /*2820*/  LEA.HI.X R15, R56, R93, R5, 0x2, P3 ;  /* 0x0000005d380f7211 */ /* 0x000fc600018f1405 */
[----:B------:R0:W-:Y:S01]  /*2830*/  @P0 STG.E desc[UR36][R20.64], R117 ;  /* 0x0000007514000986 */ /* 0x0001e2000c101924 */
[----:B------:R-:W-:Y:S05]  /*2840*/  @!P1 BRA `(.L_x_37) ;  /* 0x0000000000049947 */ /* 0x000fea0003800000 */
[----:B------:R2:W5:Y:S02]  /*2850*/  LDG.E.LTC128B R91, desc[UR36][R14.64+0x4] ;  /* 0x000004240e5b7981 */ /* 0x000564000c1e1920 */
.L_x_37:
[----:B------:R-:W-:Y:S05]  /*2860*/  BSYNC B1 ;  /* 0x0000000000017941 */ /* 0x000fea0003800000 */
.L_x_36:
[----:B-----5:R-:W-:Y:S01]  /*2870*/  LOP3.LUT R5, R91, 0xffffe000, RZ, 0xc0, !PT ;  /* 0xffffe0005b057812 */ /* 0x020fe200078ec0ff */
[----:B------:R-:W-:Y:S01]  /*2880*/  BSSY B1, `(.L_x_38) ;  /* 0x000000c000017945 */ /* 0x000fe20003800000 */
[----:B------:R-:W-:-:S03]  /*2890*/  ISETP.GT.AND P4, PT, R4, 0x8, PT ;  /* 0x000000080400780c */ /* 0x000fc60003f84270 */
[----:B------:R-:W-:Y:S01]  /*28a0*/  FMUL R56, R5, R90 ;  /* 0x0000005a05387220 */ /* 0x000fe20000400000 */
[----:B------:R-:W-:Y:S01]  /*28b0*/  ISETP.GT.AND P0, PT, R3, RZ, P4 ;  /* 0x000000ff0300720c */ /* 0x000fe20002704270 */
[----:B------:R-:W-:Y:S01]  /*28c0*/  IMAD.SHL.U32 R5, R10, 0x200, RZ ;  /* 0x000002000a057824 */ /* 0x000fe200078e00ff */
[----:B------:R-:W-:Y:S01]  /*28d0*/  P2R R108, PR, RZ, 0x10 ;  /* 0x00000010ff6c7803 */ /* 0x000fe20000000000 */
[----:B------:R-:W-:Y:S01]  /*28e0*/  FFMA R59, R59, R88, R56 ;  /* 0x000000583b3b7223 */ /* 0x000fe20000000038 */
[----:B------:R-:W-:-:S04]  /*28f0*/  IMAD.MOV.U32 R56, RZ, RZ, R91 ;  /* 0x000000ffff387224 */ /* 0x000fc800078e005b */
[----:B------:R-:W-:-:S05]  /*2900*/  F2FP.TF32.F32.PACK_B R59, R59 ;  /* 0x0000003bff3b723e */ /* 0x000fca00024050ff */
[----:B------:R3:W-:Y:S01]  /*2910*/  @P1 STG.E desc[UR36][R20.64+0x4], R59 ;  /* 0x0000043b14001986 */ /* 0x0007e2000c101924 */
[----:B------:R-:W-:Y:S05]  /*2920*/  @!P0 BRA `(.L_x_39) ;  /* 0x0000000000048947 */ /* 0x000fea0003800000 */
[----:B------:R4:W5:Y:S02]  /*2930*/  LDG.E.LTC128B R56, desc[UR36][R6.64+0x20] ;  /* 0x0000202406387981 */ /* 0x000964000c1e1920 */
.L_x_39:
[----:B------:R-:W-:Y:S05]  /*2940*/  BSYNC B1 ;  /* 0x0000000000017941 */ /* 0x000fea0003800000 */
.L_x_38:
[----:B-----5:R-:W-:Y:S01]  /*2950*/  LOP3.LUT R57, R56, 0xffffe000, RZ, 0xc0, !PT ;  /* 0xffffe00038397812 */ /* 0x020fe200078ec0ff */
[----:B------:R-:W-:Y:S01]  /*2960*/  BSSY B1, `(.L_x_40) ;  /* 0x000000d000017945 */ /* 0x000fe20003800000 */
[----:B------:R-:W-:Y:S02]  /*2970*/  SHF.L.U64.HI R91, R10, 0x9, R11 ;  /* 0x000000090a5b7819 */ /* 0x000fe4000001020b */
[----:B------:R-:W-:Y:S01]  /*2980*/  IADD3 R10, P1, P2, R5, R12, R95 ;  /* 0x0000000c050a7210 */ /* 0x000fe20007a3e05f */
[----:B------:R-:W-:Y:S01]  /*2990*/  FMUL R57, R57, R90 ;  /* 0x0000005a39397220 */ /* 0x000fe20000400000 */
[----:B------:R-:W-:Y:S02]  /*29a0*/  ISETP.GT.AND P3, PT, R4, 0x9, PT ;  /* 0x000000090400780c */ /* 0x000fe40003f64270 */
[----:B------:R-:W-:Y:S01]  /*29b0*/  IADD3.X R11, R91, R13, R109, P1, P2 ;  /* 0x0000000d5b0b7210 */ /* 0x000fe20000fe446d */
[----:B------:R-:W-:Y:S01]  /*29c0*/  FFMA R57, R60, R88, R57 ;  /* 0x000000583c397223 */ /* 0x000fe20000000039 */
[----:B------:R-:W-:-:S02]  /*29d0*/  ISETP.GT.AND P1, PT, R3, RZ, P3 ;  /* 0x000000ff0300720c */ /* 0x000fc40001f24270 */
[----:B------:R-:W-:Y:S02]  /*29e0*/  P2R R109, PR, RZ, 0x8 ;  /* 0x00000008ff6d7803 */ /* 0x000fe40000000000 */
[----:B------:R-:W-:-:S05]  /*29f0*/  F2FP.TF32.F32.PACK_B R57, R57 ;  /* 0x00000039ff39723e */ /* 0x000fca00024050ff */
[----:B------:R0:W-:Y:S04]  /*2a00*/  @P0 STG.E desc[UR36][R12.64+0x20], R57 ;  /* 0x000020390c000986 */ /* 0x0001e8000c101924 */
[----:B------:R-:W-:Y:S05]  /*2a10*/  @!P1 BRA `(.L_x_41) ;  /* 0x0000000000049947 */ /* 0x000fea0003800000 */
[----:B------:R0:W5:Y:S02]  /*2a20*/  LDG.E.LTC128B R56, desc[UR36][R6.64+0x24] ;  /* 0x0000242406387981 */ /* 0x000164000c1e1920 */
.L_x_41:
[----:B------:R-:W-:Y:S05]  /*2a30*/  BSYNC B1 ;  /* 0x0000000000017941 */ /* 0x000fea0003800000 */
.L_x_40:
[----:B0----5:R-:W-:Y:S01]  /*2a40*/  LOP3.LUT R57, R56, 0xffffe000, RZ, 0xc0, !PT ;  /* 0xffffe00038397812 */ /* 0x021fe200078ec0ff */
[----:B------:R-:W-:Y:S01]  /*2a50*/  BSSY B1, `(.L_x_42) ;  /* 0x0000008000017945 */ /* 0x000fe20003800000 */
[----:B------:R-:W-:-:S03]  /*2a60*/  ISETP.GT.AND P0, PT, R3, 0x8, P4 ;  /* 0x000000080300780c */ /* 0x000fc60002704270 */
[----:B------:R-:W-:-:S04]  /*2a70*/  FMUL R58, R57, R90 ;  /* 0x0000005a393a7220 */ /* 0x000fc80000400000 */
[----:B------:R-:W-:-:S05]  /*2a80*/  FFMA R61, R61, R88, R58 ;  /* 0x000000583d3d7223 */ /* 0x000fca000000003a */
[----:B------:R-:W-:-:S05]  /*2a90*/  F2FP.TF32.F32.PACK_B R61, R61 ;  /* 0x0000003dff3d723e */ /* 0x000fca00024050ff */
[----:B------:R0:W-:Y:S01]  /*2aa0*/  @P1 STG.E desc[UR36][R12.64+0x24], R61 ;  /* 0x0000243d0c001986 */ /* 0x0001e2000c101924 */
[----:B------:R-:W-:Y:S05]  /*2ab0*/  @!P0 BRA `(.L_x_43) ;  /* 0x0000000000048947 */ /* 0x000fea0003800000 */
[----:B------:R0:W5:Y:S02]  /*2ac0*/  LDG.E.LTC128B R56, desc[UR36][R14.64+0x20] ;  /* 0x000020240e387981 */ /* 0x000164000c1e1920 */
.L_x_43:
[----:B------:R-:W-:Y:S05]  /*2ad0*/  BSYNC B1 ;  /* 0x0000000000017941 */ /* 0x000fea0003800000 */
.L_x_42:
[----:B-----5:R-:W-:Y:S01]  /*2ae0*/  LOP3.LUT R57, R56, 0xffffe000, RZ, 0xc0, !PT ;  /* 0xffffe00038397812 */ /* 0x020fe200078ec0ff */
        /* <DEDUP_REMOVED lines=8> */
.L_x_45:
[----:B------:R-:W-:Y:S05]  /*2b70*/  BSYNC B1 ;  /* 0x0000000000017941 */ /* 0x000fea0003800000 */
.L_x_44:
[----:B0----5:R-:W-:Y:S01]  /*2b80*/  LOP3.LUT R57, R56, 0xffffe000, RZ, 0xc0, !PT ;  /* 0xffffe00038397812 */ /* 0x021fe200078ec0ff */
[----:B------:R-:W-:Y:S01]  /*2b90*/  BSSY B1, `(.L_x_46) ;  /* 0x000000d000017945 */ /* 0x000fe20003800000 */
[----:B------:R-:W-:Y:S01]  /*2ba0*/  IADD3 R113, P0, R113, 0x80, RZ ;  /* 0x0000008071717810 */ /* 0x000fe20007f1e0ff */
[----:B------:R-:W-:Y:S01]  /*2bb0*/  IMAD.MOV.U32 R62, RZ, RZ, R56 ;  /* 0x000000ffff3e7224 */ /* 0x000fe200078e0038 */
[----:B------:R-:W-:Y:S01]  /*2bc0*/  ISETP.GT.AND P2, PT, R4, 0x10, PT ;  /* 0x000000100400780c */ /* 0x000fe20003f44270 */
[----:B------:R-:W-:Y:S02]  /*2bd0*/  FMUL R58, R57, R90 ;  /* 0x0000005a393a7220 */ /* 0x000fe40000400000 */
[----:B------:R-:W-:Y:S01]  /*2be0*/  IMAD.X R103, RZ, RZ, R103, P0 ;  /* 0x000000ffff677224 */ /* 0x000fe200000e0667 */
[----:B------:R-:W-:Y:S01]  /*2bf0*/  ISETP.GT.AND P0, PT, R3, RZ, P2 ;  /* 0x000000ff0300720c */ /* 0x000fe20001704270 */
[----:B------:R-:W-:Y:S01]  /*2c00*/  FFMA R63, R63, R88, R58 ;  /* 0x000000583f3f7223 */ /* 0x000fe2000000003a */
[----:B------:R-:W-:-:S04]  /*2c10*/  P2R R102, PR, RZ, 0x4 ;  /* 0x00000004ff667803 */ /* 0x000fc80000000000 */
[----:B------:R-:W-:-:S05]  /*2c20*/  F2FP.TF32.F32.PACK_B R63, R63 ;  /* 0x0000003fff3f723e */ /* 0x000fca00024050ff */
[----:B------:R0:W-:Y:S02]  /*2c30*/  @P1 STG.E desc[UR36][R20.64+0x24], R63 ;  /* 0x0000243f14001986 */ /* 0x0001e4000c101924 */
[----:B------:R-:W-:Y:S05]  /*2c40*/  @!P0 BRA `(.L_x_47) ;  /* 0x0000000000048947 */ /* 0x000fea0003800000 */
[----:B------:R0:W5:Y:S02]  /*2c50*/  LDG.E.LTC128B R62, desc[UR36][R6.64+0x40] ;  /* 0x00004024063e7981 */ /* 0x000164000c1e1920 */
.L_x_47:
[----:B------:R-:W-:Y:S05]  /*2c60*/  BSYNC B1 ;  /* 0x0000000000017941 */ /* 0x000fea0003800000 */
.L_x_46:
[----:B-----5:R-:W-:Y:S01]  /*2c70*/  LOP3.LUT R57, R62, 0xffffe000, RZ, 0xc0, !PT ;  /* 0xffffe0003e397812 */ /* 0x020fe200078ec0ff */
[-C--:B------:R-:W-:Y:S01]  /*2c80*/  IMAD R56, R103, R100.reuse, RZ ;  /* 0x0000006467387224 */ /* 0x080fe200078e02ff */
[----:B------:R-:W-:Y:S01]  /*2c90*/  ISETP.GT.AND P1, PT, R4, 0x11, PT ;  /* 0x000000110400780c */ /* 0x000fe20003f24270 */
[----:B---3--:R-:W-:Y:S01]  /*2ca0*/  IMAD.WIDE.U32 R58, R113, R100, R8 ;  /* 0x00000064713a7225 */ /* 0x008fe200078e0008 */
[----:B------:R-:W-:Y:S03]  /*2cb0*/  BSSY B1, `(.L_x_48) ;  /* 0x000001f000017945 */ /* 0x000fe60003800000 */
[----:B------:R-:W-:Y:S01]  /*2cc0*/  FMUL R57, R57, R90 ;  /* 0x0000005a39397220 */ /* 0x000fe20000400000 */
[----:B0-----:R-:W-:-:S03]  /*2cd0*/  IMAD R63, R113, R101, R56 ;  /* 0x00000065713f7224 */ /* 0x001fc600078e0238 */
[----:B------:R-:W-:Y:S01]  /*2ce0*/  FFMA R95, R64, R88, R57 ;  /* 0x00000058405f7223 */ /* 0x000fe20000000039 */
[----:B------:R-:W-:-:S04]  /*2cf0*/  IMAD.WIDE.U32 R56, R113, R100, R96 ;  /* 0x0000006471387225 */ /* 0x000fc800078e0060 */
[----:B------:R-:W-:Y:S01]  /*2d00*/  F2FP.TF32.F32.PACK_B R95, R95 ;  /* 0x0000005fff5f723e */ /* 0x000fe200024050ff */
[----:B------:R-:W-:Y:S02]  /*2d10*/  IMAD.IADD R59, R63, 0x1, R59 ;  /* 0x000000013f3b7824 */ /* 0x000fe400078e023b */
[----:B------:R-:W-:Y:S02]  /*2d20*/  IMAD.IADD R57, R57, 0x1, R63 ;  /* 0x0000000139397824 */ /* 0x000fe400078e023f */
[----:B------:R0:W-:Y:S01]  /*2d30*/  @P0 STG.E desc[UR36][R12.64+0x40], R95 ;  /* 0x0000405f0c000986 */ /* 0x0001e2000c101924 */
[----:B------:R-:W-:Y:S01]  /*2d40*/  IMAD.WIDE.U32 R60, R89, R94, R58 ;  /* 0x0000005e593c7225 */ /* 0x000fe200078e003a */
[----:B------:R-:W-:-:S03]  /*2d50*/  LEA R58, P0, R56, R92, 0x2 ;  /* 0x0000005c383a7211 */ /* 0x000fc600078010ff */
[----:B------:R-:W-:Y:S01]  /*2d60*/  IMAD.WIDE.U32 R100, R113, R100, R104 ;  /* 0x0000006471647225 */ /* 0x000fe200078e0068 */
[----:B------:R-:W-:Y:S02]  /*2d70*/  LEA.HI.X R59, R56, R93, R57, 0x2, P0 ;  /* 0x0000005d383b7211 */ /* 0x000fe400000f1439 */
[----:B------:R-:W-:Y:S01]  /*2d80*/  LEA R56, P0, R60, R92, 0x2 ;  /* 0x0000005c3c387211 */ /* 0x000fe200078010ff */
[----:B------:R-:W-:Y:S02]  /*2d90*/  IMAD.IADD R57, R111, 0x1, R61 ;  /* 0x000000016f397824 */ /* 0x000fe400078e023d */
[----:B------:R-:W-:-:S03]  /*2da0*/  IMAD.IADD R63, R63, 0x1, R101 ;  /* 0x000000013f3f7824 */ /* 0x000fc600078e0265 */
[----:B------:R-:W-:Y:S02]  /*2db0*/  LEA.HI.X R57, R60, R93, R57, 0x2, P0 ;  /* 0x0000005d3c397211 */ /* 0x000fe400000f1439 */
[----:B------:R-:W-:-:S05]  /*2dc0*/  IADD3 R98, P0, R98, R100, RZ ;  /* 0x0000006462627210 */ /* 0x000fca0007f1e0ff */
[----:B------:R-:W-:Y:S01]  /*2dd0*/  IMAD.X R96, R63, 0x1, R97, P0 ;  /* 0x000000013f607824 */ /* 0x000fe200000e0661 */
[----:B------:R-:W-:-:S05]  /*2de0*/  IADD3 R8, P0, R8, R100, RZ ;  /* 0x0000006408087210 */ /* 0x000fca0007f1e0ff */
[----:B------:R-:W-:Y:S01]  /*2df0*/  IMAD.X R9, R9, 0x1, R63, P0 ;  /* 0x0000000109097824 */ /* 0x000fe200000e063f */
[----:B------:R-:W-:Y:S01]  /*2e00*/  LEA R60, P0, R98, R92, 0x2 ;  /* 0x0000005c623c7211 */ /* 0x000fe200078010ff */
[----:B0-----:R-:W-:-:S03]  /*2e10*/  IMAD.WIDE.U32 R94, R89, R94, R8 ;  /* 0x0000005e595e7225 */ /* 0x001fc600078e0008 */
[-C--:B------:R-:W-:Y:S01]  /*2e20*/  LEA.HI.X R61, R98, R93.reuse, R96, 0x2, P0 ;  /* 0x0000005d623d7211 */ /* 0x080fe200000f1460 */
[----:B------:R-:W-:Y:S01]  /*2e30*/  IMAD.IADD R9, R111, 0x1, R95 ;  /* 0x000000016f097824 */ /* 0x000fe200078e025f */
[C---:B------:R-:W-:Y:S02]  /*2e40*/  LEA R8, P0, R94.reuse, R92, 0x2 ;  /* 0x0000005c5e087211 */ /* 0x040fe400078010ff */
[----:B------:R-:W-:Y:S02]  /*2e50*/  P2R R92, PR, RZ, 0x2 ;  /* 0x00000002ff5c7803 */ /* 0x000fe40000000000 */
[----:B------:R-:W-:Y:S02]  /*2e60*/  LEA.HI.X R9, R94, R93, R9, 0x2, P0 ;  /* 0x0000005d5e097211 */ /* 0x000fe400000f1409 */
[----:B------:R-:W-:-:S13]  /*2e70*/  ISETP.GT.AND P0, PT, R3, RZ, P1 ;  /* 0x000000ff0300720c */ /* 0x000fda0000f04270 */
[----:B------:R-:W-:Y:S05]  /*2e80*/  @!P0 BRA `(.L_x_49) ;  /* 0x0000000000048947 */ /* 0x000fea0003800000 */
[----:B------:R0:W5:Y:S02]  /*2e90*/  LDG.E.LTC128B R62, desc[UR36][R6.64+0x44] ;  /* 0x00004424063e7981 */ /* 0x000164000c1e1920 */
.L_x_49:
[----:B------:R-:W-:Y:S05]  /*2ea0*/  BSYNC B1 ;  /* 0x0000000000017941 */ /* 0x000fea0003800000 */
.L_x_48:
[----:B-----5:R-:W-:Y:S01]  /*2eb0*/  LOP3.LUT R63, R62, 0xffffe000, RZ, 0xc0, !PT ;  /* 0xffffe0003e3f7812 */ /* 0x020fe200078ec0ff */
[----:B------:R-:W-:Y:S04]  /*2ec0*/  BSSY B1, `(.L_x_50) ;  /* 0x0000008000017945 */ /* 0x000fe80003800000 */
[----:B------:R-:W-:-:S04]  /*2ed0*/  FMUL R64, R63, R90 ;  /* 0x0000005a3f407220 */ /* 0x000fc80000400000 */
[----:B------:R-:W-:-:S05]  /*2ee0*/  FFMA R65, R65, R88, R64 ;  /* 0x0000005841417223 */ /* 0x000fca0000000040 */
[----:B------:R-:W-:-:S05]  /*2ef0*/  F2FP.TF32.F32.PACK_B R65, R65 ;  /* 0x00000041ff41723e */ /* 0x000fca00024050ff */
[----:B------:R3:W-:Y:S01]  /*2f00*/  @P0 STG.E desc[UR36][R12.64+0x44], R65 ;  /* 0x000044410c000986 */ /* 0x0007e2000c101924 */
[----:B------:R-:W-:-:S13]  /*2f10*/  ISETP.GT.AND P0, PT, R3, 0x8, P2 ;  /* 0x000000080300780c */ /* 0x000fda0001704270 */
[----:B---3--:R-:W-:Y:S05]  /*2f20*/  @!P0 BRA `(.L_x_51) ;  /* 0x0000000000048947 */ /* 0x008fea0003800000 */
[----:B------:R3:W5:Y:S02]  /*2f30*/  LDG.E.LTC128B R62, desc[UR36][R14.64+0x40] ;  /* 0x000040240e3e7981 */ /* 0x000764000c1e1920 */
.L_x_51:
[----:B------:R-:W-:Y:S05]  /*2f40*/  BSYNC B1 ;  /* 0x0000000000017941 */ /* 0x000fea0003800000 */
.L_x_50:
[----:B-----5:R-:W-:Y:S01]  /*2f50*/  LOP3.LUT R63, R62, 0xffffe000, RZ, 0xc0, !PT ;  /* 0xffffe0003e3f7812 */ /* 0x020fe200078ec0ff */
[----:B------:R-:W-:Y:S04]  /*2f60*/  BSSY B1, `(.L_x_52) ;  /* 0x0000008000017945 */ /* 0x000fe80003800000 */
[----:B------:R-:W-:-:S04]  /*2f70*/  FMUL R63, R63, R90 ;  /* 0x0000005a3f3f7220 */ /* 0x000fc80000400000 */
[----:B------:R-:W-:-:S05]  /*2f80*/  FFMA R63, R66, R88, R63 ;  /* 0x00000058423f7223 */ /* 0x000fca000000003f */
[----:B------:R-:W-:-:S05]  /*2f90*/  F2FP.TF32.F32.PACK_B R63, R63 ;  /* 0x0000003fff3f723e */ /* 0x000fca00024050ff */
[----:B------:R0:W-:Y:S01]  /*2fa0*/  @P0 STG.E desc[UR36][R20.64+0x40], R63 ;  /* 0x0000403f14000986 */ /* 0x0001e2000c101924 */
[----:B------:R-:W-:-:S13]  /*2fb0*/  ISETP.GT.AND P0, PT, R3, 0x8, P1 ;  /* 0x000000080300780c */ /* 0x000fda0000f04270 */
[----:B0-----:R-:W-:Y:S05]  /*2fc0*/  @!P0 BRA `(.L_x_53) ;  /* 0x0000000000048947 */ /* 0x001fea0003800000 */
[----:B------:R0:W5:Y:S02]  /*2fd0*/  LDG.E.LTC128B R62, desc[UR36][R14.64+0x44] ;  /* 0x000044240e3e7981 */ /* 0x000164000c1e1920 */
.L_x_53:
[----:B------:R-:W-:Y:S05]  /*2fe0*/  BSYNC B1 ;  /* 0x0000000000017941 */ /* 0x000fea0003800000 */
.L_x_52:
[----:B-----5:R-:W-:Y:S01]  /*2ff0*/  LOP3.LUT R63, R62, 0xffffe000, RZ, 0xc0, !PT ;  /* 0xffffe0003e3f7812 */ /* 0x020fe200078ec0ff */
[----:B------:R-:W-:Y:S01]  /*3000*/  BSSY B1, `(.L_x_54) ;  /* 0x000000a000017945 */ /* 0x000fe20003800000 */
[----:B------:R-:W-:-:S03]  /*3010*/  ISETP.GT.AND P2, PT, R4, 0x18, PT ;  /* 0x000000180400780c */ /* 0x000fc60003f44270 */
[----:B------:R-:W-:Y:S01]  /*3020*/  FMUL R64, R63, R90 ;  /* 0x0000005a3f407220 */ /* 0x000fe20000400000 */
[----:B------:R-:W-:-:S03]  /*3030*/  P2R R89, PR, RZ, 0x4 ;  /* 0x00000004ff597803 */ /* 0x000fc60000000000 */
[----:B------:R-:W-:-:S05]  /*3040*/  FFMA R67, R67, R88, R64 ;  /* 0x0000005843437223 */ /* 0x000fca0000000040 */
[----:B------:R-:W-:-:S05]  /*3050*/  F2FP.TF32.F32.PACK_B R67, R67 ;  /* 0x00000043ff43723e */ /* 0x000fca00024050ff */
[----:B------:R0:W-:Y:S01]  /*3060*/  @P0 STG.E desc[UR36][R20.64+0x44], R67 ;  /* 0x0000444314000986 */ /* 0x0001e2000c101924 */
[----:B------:R-:W-:-:S13]  /*3070*/  ISETP.GT.AND P0, PT, R3, RZ, P2 ;  /* 0x000000ff0300720c */ /* 0x000fda0001704270 */
[----:B0-----:R-:W-:Y:S05]  /*3080*/  @!P0 BRA `(.L_x_55) ;  /* 0x0000000000048947 */ /* 0x001fea0003800000 */
[----:B------:R0:W5:Y:S02]  /*3090*/  LDG.E.LTC128B R62, desc[UR36][R6.64+0x60] ;  /* 0x00006024063e7981 */ /* 0x000164000c1e1920 */
.L_x_55:
[----:B------:R-:W-:Y:S05]  /*30a0*/  BSYNC B1 ;  /* 0x0000000000017941 */ /* 0x000fea0003800000 */
.L_x_54:
        /* <DEDUP_REMOVED lines=11> */
.L_x_57:
[----:B------:R-:W-:Y:S05]  /*3160*/  BSYNC B1 ;  /* 0x0000000000017941 */ /* 0x000fea0003800000 */
.L_x_56:
        /* <DEDUP_REMOVED lines=9> */
.L_x_59:
[----:B------:R-:W-:Y:S05]  /*3200*/  BSYNC B1 ;  /* 0x0000000000017941 */ /* 0x000fea0003800000 */
.L_x_58:
        /* <DEDUP_REMOVED lines=9> */
.L_x_61:
[----:B------:R-:W-:Y:S05]  /*32a0*/  BSYNC B1 ;  /* 0x0000000000017941 */ /* 0x000fea0003800000 */
.L_x_60:
        /* <DEDUP_REMOVED lines=11> */
.L_x_63:
[----:B------:R-:W-:Y:S05]  /*3360*/  BSYNC B1 ;  /* 0x0000000000017941 */ /* 0x000fea0003800000 */
.L_x_62:
        /* <DEDUP_REMOVED lines=11> */
.L_x_65:
[----:B------:R-:W-:Y:S05]  /*3420*/  BSYNC B1 ;  /* 0x0000000000017941 */ /* 0x000fea0003800000 */
.L_x_64:
        /* <DEDUP_REMOVED lines=9> */
.L_x_67:
[----:B------:R-:W-:Y:S05]  /*34c0*/  BSYNC B1 ;  /* 0x0000000000017941 */ /* 0x000fea0003800000 */
.L_x_66:
        /* <DEDUP_REMOVED lines=9> */
.L_x_69:
[----:B------:R-:W-:Y:S05]  /*3560*/  BSYNC B1 ;  /* 0x0000000000017941 */ /* 0x000fea0003800000 */
.L_x_68:
        /* <DEDUP_REMOVED lines=11> */
.L_x_71:
[----:B------:R-:W-:Y:S05]  /*3620*/  BSYNC B1 ;  /* 0x0000000000017941 */ /* 0x000fea0003800000 */
.L_x_70:
[----:B-----5:R-:W-:Y:S01]  /*3630*/  LOP3.LUT R63, R62, 0xffffe000, RZ, 0xc0, !PT ;  /* 0xffffe0003e3f7812 */ /* 0x020fe200078ec0ff */
[----:B------:R-:W-:Y:S01]  /*3640*/  BSSY B1, `(.L_x_72) ;  /* 0x000000a000017945 */ /* 0x000fe20003800000 */
[----:B------:R-:W-:-:S03]  /*3650*/  ISETP.GT.AND P5, PT, R4, 0x29, PT ;  /* 0x000000290400780c */ /* 0x000fc60003fa4270 */
[----:B------:R-:W-:-:S04]  /*3660*/  FMUL R63, R63, R90 ;  /* 0x0000005a3f3f7220 */ /* 0x000fc80000400000 */
[----:B------:R-:W-:-:S05]  /*3670*/  FFMA R63, R76, R88, R63 ;  /* 0x000000584c3f7223 */ /* 0x000fca000000003f */
[----:B------:R-:W-:-:S05]  /*3680*/  F2FP.TF32.F32.PACK_B R63, R63 ;  /* 0x0000003fff3f723e */ /* 0x000fca00024050ff */
[----:B------:R1:W-:Y:S01]  /*3690*/  @P0 STG.E desc[UR36][R12.64+0xa0], R63 ;  /* 0x0000a03f0c000986 */ /* 0x0003e2000c101924 */
[----:B------:R-:W-:Y:S02]  /*36a0*/  ISETP.GT.AND P0, PT, R3, RZ, P5 ;  /* 0x000000ff0300720c */ /* 0x000fe40002f04270 */
[----:B-1----:R-:W-:-:S11]  /*36b0*/  P2R R63, PR, RZ, 0x20 ;  /* 0x00000020ff3f7803 */ /* 0x002fd60000000000 */
[----:B------:R-:W-:Y:S05]  /*36c0*/  @!P0 BRA `(.L_x_73) ;  /* 0x0000000000048947 */ /* 0x000fea0003800000 */
[----:B------:R1:W5:Y:S02]  /*36d0*/  LDG.E.LTC128B R62, desc[UR36][R6.64+0xa4] ;  /* 0x0000a424063e7981 */ /* 0x000364000c1e1920 */
.L_x_73:
[----:B------:R-:W-:Y:S05]  /*36e0*/  BSYNC B1 ;  /* 0x0000000000017941 */ /* 0x000fea0003800000 */
.L_x_72:
        /* <DEDUP_REMOVED lines=9> */
.L_x_75:
[----:B------:R-:W-:Y:S05]  /*3780*/  BSYNC B1 ;  /* 0x0000000000017941 */ /* 0x000fea0003800000 */
.L_x_74:
        /* <DEDUP_REMOVED lines=9> */
.L_x_77:
[----:B------:R-:W-:Y:S05]  /*3820*/  BSYNC B1 ;  /* 0x0000000000017941 */ /* 0x000fea0003800000 */
.L_x_76:
[----:B-----5:R-:W-:Y:S01]  /*3830*/  LOP3.LUT R63, R62, 0xffffe000, RZ, 0xc0, !PT ;  /* 0xffffe0003e3f7812 */ /* 0x020fe200078ec0ff */
[----:B------:R-:W-:Y:S01]  /*3840*/  BSSY B1, `(.L_x_78) ;  /* 0x0000009000017945 */ /* 0x000fe20003800000 */
[----:B------:R-:W-:-:S03]  /*3850*/  ISETP.GT.AND P3, PT, R4, 0x30, PT ;  /* 0x000000300400780c */ /* 0x000fc60003f64270 */
[----:B------:R-:W-:-:S04]  /*3860*/  FMUL R64, R63, R90 ;  /* 0x0000005a3f407220 */ /* 0x000fc80000400000 */
[----:B------:R-:W-:-:S05]  /*3870*/  FFMA R79, R79, R88, R64 ;  /* 0x000000584f4f7223 */ /* 0x000fca0000000040 */
[----:B------:R-:W-:-:S05]  /*3880*/  F2FP.TF32.F32.PACK_B R79, R79 ;  /* 0x0000004fff4f723e */ /* 0x000fca00024050ff */
[----:B------:R0:W-:Y:S01]  /*3890*/  @P0 STG.E desc[UR36][R20.64+0xa4], R79 ;  /* 0x0000a44f14000986 */ /* 0x0001e2000c101924 */
[----:B------:R-:W-:-:S13]  /*38a0*/  ISETP.GT.AND P0, PT, R3, RZ, P3 ;  /* 0x000000ff0300720c */ /* 0x000fda0001f04270 */
[----:B0-----:R-:W-:Y:S05]  /*38b0*/  @!P0 BRA `(.L_x_79) ;  /* 0x0000000000048947 */ /* 0x001fea0003800000 */
[----:B------:R0:W5:Y:S02]  /*38c0*/  LDG.E.LTC128B R62, desc[UR36][R6.64+0xc0] ;  /* 0x0000c024063e7981 */ /* 0x000164000c1e1920 */
.L_x_79:
[----:B------:R-:W-:Y:S05]  /*38d0*/  BSYNC B1 ;  /* 0x0000000000017941 */ /* 0x000fea0003800000 */
.L_x_78:
        /* <DEDUP_REMOVED lines=10> */
.L_x_81:
[----:B------:R-:W-:Y:S05]  /*3980*/  BSYNC B1 ;  /* 0x0000000000017941 */ /* 0x000fea0003800000 */
.L_x_80:
        /* <DEDUP_REMOVED lines=9> */
.L_x_83:
[----:B------:R-:W-:Y:S05]  /*3a20*/  BSYNC B1 ;  /* 0x0000000000017941 */ /* 0x000fea0003800000 */
.L_x_82:
        /* <DEDUP_REMOVED lines=9> */
.L_x_85:
[----:B------:R-:W-:Y:S05]  /*3ac0*/  BSYNC B1 ;  /* 0x0000000000017941 */ /* 0x000fea0003800000 */
.L_x_84:
[----:B-----5:R-:W-:Y:S01]  /*3ad0*/  LOP3.LUT R63, R62, 0xffffe000, RZ, 0xc0, !PT ;  /* 0xffffe0003e3f7812 */ /* 0x020fe200078ec0ff */
[----:B------:R-:W-:Y:S01]  /*3ae0*/  BSSY B1, `(.L_x_86) ;  /* 0x000000a000017945 */ /* 0x000fe20003800000 */
[----:B------:R-:W-:Y:S01]  /*3af0*/  ISETP.GT.AND P1, PT, R4, 0x38, PT ;  /* 0x000000380400780c */ /* 0x000fe20003f24270 */
[----:B------:R-:W-:Y:S02]  /*3b00*/  IMAD.MOV.U32 R68, RZ, RZ, R62 ;  /* 0x000000ffff447224 */ /* 0x000fe400078e003e */
[----:B------:R-:W-:-:S04]  /*3b10*/  FMUL R64, R63, R90 ;  /* 0x0000005a3f407220 */ /* 0x000fc80000400000 */
[----:B------:R-:W-:-:S05]  /*3b20*/  FFMA R83, R83, R88, R64 ;  /* 0x0000005853537223 */ /* 0x000fca0000000040 */
[----:B------:R-:W-:-:S05]  /*3b30*/  F2FP.TF32.F32.PACK_B R83, R83 ;  /* 0x00000053ff53723e */ /* 0x000fca00024050ff */
[----:B------:R0:W-:Y:S01]  /*3b40*/  @P0 STG.E desc[UR36][R20.64+0xc4], R83 ;  /* 0x0000c45314000986 */ /* 0x0001e2000c101924 */
[----:B------:R-:W-:-:S13]  /*3b50*/  ISETP.GT.AND P0, PT, R3, RZ, P1 ;  /* 0x000000ff0300720c */ /* 0x000fda0000f04270 */
[----:B0-----:R-:W-:Y:S05]  /*3b60*/  @!P0 BRA `(.L_x_87) ;  /* 0x0000000000048947 */ /* 0x001fea0003800000 */
[----:B------:R0:W5:Y:S02]  /*3b70*/  LDG.E.LTC128B R68, desc[UR36][R6.64+0xe0] ;  /* 0x0000e02406447981 */ /* 0x000164000c1e1920 */
.L_x_87:
[----:B------:R-:W-:Y:S05]  /*3b80*/  BSYNC B1 ;  /* 0x0000000000017941 */ /* 0x000fea0003800000 */
.L_x_86:
[----:B-----5:R-:W-:Y:S01]  /*3b90*/  LOP3.LUT R63, R68, 0xffffe000, RZ, 0xc0, !PT ;  /* 0xffffe000443f7812 */ /* 0x020fe200078ec0ff */
[----:B------:R-:W-:Y:S04]  /*3ba0*/  BSSY B1, `(.L_x_88) ;  /* 0x000000f000017945 */ /* 0x000fe80003800000 */
[----:B------:R-:W-:-:S04]  /*3bb0*/  FMUL R63, R63, R90 ;  /* 0x0000005a3f3f7220 */ /* 0x000fc80000400000 */
[----:B------:R-:W-:-:S05]  /*3bc0*/  FFMA R73, R84, R88, R63 ;  /* 0x0000005854497223 */ /* 0x000fca000000003f */
[----:B------:R-:W-:-:S05]  /*3bd0*/  F2FP.TF32.F32.PACK_B R73, R73 ;  /* 0x00000049ff49723e */ /* 0x000fca00024050ff */
[----:B------:R0:W-:Y:S01]  /*3be0*/  @P0 STG.E desc[UR36][R12.64+0xe0], R73 ;  /* 0x0000e0490c000986 */ /* 0x0001e2000c101924 */
[----:B------:R-:W-:-:S05]  /*3bf0*/  IADD3 R64, P0, R5, R20, RZ ;  /* 0x0000001405407210 */ /* 0x000fca0007f1e0ff */
[----:B------:R-:W-:Y:S01]  /*3c00*/  IMAD.X R65, R91, 0x1, R21, P0 ;  /* 0x000000015b417824 */ /* 0x000fe200000e0615 */
[----:B------:R-:W-:-:S05]  /*3c10*/  IADD3 R66, P0, R5, R20, RZ ;  /* 0x0000001405427210 */ /* 0x000fca0007f1e0ff */
[----:B------:R-:W-:Y:S01]  /*3c20*/  IMAD.X R67, R91, 0x1, R21, P0 ;  /* 0x000000015b437824 */ /* 0x000fe200000e0615 */
[----:B------:R-:W-:-:S05]  /*3c30*/  IADD3 R62, P0, R5, R12, RZ ;  /* 0x0000000c053e7210 */ /* 0x000fca0007f1e0ff */
[----:B------:R-:W-:Y:S01]  /*3c40*/  IMAD.X R63, R91, 0x1, R13, P0 ;  /* 0x000000015b3f7824 */ /* 0x000fe200000e060d */
[----:B------:R-:W-:-:S04]  /*3c50*/  ISETP.GT.AND P0, PT, R4, 0x39, PT ;  /* 0x000000390400780c */ /* 0x000fc80003f04270 */
[----:B------:R-:W-:-:S13]  /*3c60*/  ISETP.GT.AND P4, PT, R3, RZ, P0 ;  /* 0x000000ff0300720c */ /* 0x000fda0000784270 */
[----:B0-----:R-:W-:Y:S05]  /*3c70*/  @!P4 BRA `(.L_x_89) ;  /* 0x000000000004c947 */ /* 0x001fea0003800000 */
[----:B------:R0:W5:Y:S02]  /*3c80*/  LDG.E.LTC128B R68, desc[UR36][R6.64+0xe4] ;  /* 0x0000e42406447981 */ /* 0x000164000c1e1920 */
.L_x_89:
[----:B------:R-:W-:Y:S05]  /*3c90*/  BSYNC B1 ;  /* 0x0000000000017941 */ /* 0x000fea0003800000 */
.L_x_88:
        /* <DEDUP_REMOVED lines=9> */
.L_x_91:
[----:B------:R-:W-:Y:S05]  /*3d30*/  BSYNC B1 ;  /* 0x0000000000017941 */ /* 0x000fea0003800000 */
.L_x_90:
        /* <DEDUP_REMOVED lines=9> */
.L_x_93:
[----:B------:R-:W-:Y:S05]  /*3dd0*/  BSYNC B1 ;  /* 0x0000000000017941 */ /* 0x000fea0003800000 */
.L_x_92:
[----:B-----5:R-:W-:-:S05]  /*3de0*/  LOP3.LUT R5, R68, 0xffffe000, RZ, 0xc0, !PT ;  /* 0xffffe00044057812 */ /* 0x020fca00078ec0ff */
[----:B------:R-:W-:-:S04]  /*3df0*/  FMUL R4, R5, R90 ;  /* 0x0000005a05047220 */ /* 0x000fc80000400000 */
[----:B------:R-:W-:-:S05]  /*3e00*/  FFMA R87, R87, R88, R4 ;  /* 0x0000005857577223 */ /* 0x000fca0000000004 */
[----:B------:R-:W-:-:S05]  /*3e10*/  F2FP.TF32.F32.PACK_B R87, R87 ;  /* 0x00000057ff57723e */ /* 0x000fca00024050ff */
[----:B------:R0:W-:Y:S01]  /*3e20*/  @P4 STG.E desc[UR36][R20.64+0xe4], R87 ;  /* 0x0000e45714004986 */ /* 0x0001e2000c101924 */
[----:B------:R-:W-:-:S13]  /*3e30*/  ISETP.GT.AND P4, PT, R3, 0x80, P6 ;  /* 0x000000800300780c */ /* 0x000fda0003784270 */
[----:B------:R-:W2:Y:S01]  /*3e40*/  @P4 LDG.E.LTC128B R68, desc[UR36][R58.64] ;  /* 0x000000243a444981 */ /* 0x000ea2000c1e1920 */
[----:B------:R-:W-:Y:S01]  /*3e50*/  BSSY B1, `(.L_x_94) ;  /* 0x000000a000017945 */ /* 0x000fe20003800000 */
[----:B--2---:R-:W-:-:S05]  /*3e60*/  LOP3.LUT R5, R68, 0xffffe000, RZ, 0xc0, !PT ;  /* 0xffffe00044057812 */ /* 0x004fca00078ec0ff */
[----:B------:R-:W-:-:S04]  /*3e70*/  FMUL R5, R5, R90 ;  /* 0x0000005a05057220 */ /* 0x000fc80000400000 */
[----:B------:R-:W-:-:S05]  /*3e80*/  FFMA R5, R24, R88, R5 ;  /* 0x0000005818057223 */ /* 0x000fca0000000005 */
[----:B------:R-:W-:-:S05]  /*3e90*/  F2FP.TF32.F32.PACK_B R5, R5 ;  /* 0x00000005ff05723e */ /* 0x000fca00024050ff */
[----:B------:R0:W-:Y:S01]  /*3ea0*/  @P4 STG.E desc[UR36][R62.64], R5 ;  /* 0x000000053e004986 */ /* 0x0001e2000c101924 */
[----:B------:R-:W-:-:S04]  /*3eb0*/  ISETP.NE.AND P4, PT, R107, RZ, PT ;  /* 0x000000ff6b00720c */ /* 0x000fc80003f85270 */
[----:B------:R-:W-:-:S13]  /*3ec0*/  ISETP.GT.AND P4, PT, R3, 0x80, P4 ;  /* 0x000000800300780c */ /* 0x000fda0002784270 */
[----:B0-----:R-:W-:Y:S05]  /*3ed0*/  @!P4 BRA `(.L_x_95) ;  /* 0x000000000004c947 */ /* 0x001fea0003800000 */
[----:B------:R0:W5:Y:S02]  /*3ee0*/  LDG.E.LTC128B R68, desc[UR36][R56.64+0x4] ;  /* 0x0000042438447981 */ /* 0x000164000c1e1920 */
.L_x_95:
[----:B------:R-:W-:Y:S05]  /*3ef0*/  BSYNC B1 ;  /* 0x0000000000017941 */ /* 0x000fea0003800000 */
.L_x_94:
[----:B-----5:R-:W-:Y:S01]  /*3f00*/  LOP3.LUT R5, R68, 0xffffe000, RZ, 0xc0, !PT ;  /* 0xffffe00044057812 */ /* 0x020fe200078ec0ff */
[----:B------:R-:W-:Y:S01]  /*3f10*/  BSSY B1, `(.L_x_96) ;  /* 0x000000a000017945 */ /* 0x000fe20003800000 */
[----:B------:R-:W-:-:S03]  /*3f20*/  ISETP.GT.AND P6, PT, R3, 0x88, P6 ;  /* 0x000000880300780c */ /* 0x000fc600037c4270 */
[----:B------:R-:W-:Y:S01]  /*3f30*/  FMUL R4, R5, R90 ;  /* 0x0000005a05047220 */ /* 0x000fe20000400000 */
[----:B------:R-:W-:-:S03]  /*3f40*/  @P4 IMAD.MOV.U32 R5, RZ, RZ, R63 ;  /* 0x000000ffff054224 */ /* 0x000fc600078e003f */
[----:B------:R-:W-:Y:S01]  /*3f50*/  FFMA R25, R25, R88, R4 ;  /* 0x0000005819197223 */ /* 0x000fe20000000004 */
[----:B------:R-:W-:-:S04]  /*3f60*/  @P4 IMAD.MOV.U32 R4, RZ, RZ, R62 ;  /* 0x000000ffff044224 */ /* 0x000fc800078e003e */
[----:B------:R-:W-:-:S05]  /*3f70*/  F2FP.TF32.F32.PACK_B R25, R25 ;  /* 0x00000019ff19723e */ /* 0x000fca00024050ff */
[----:B------:R2:W-:Y:S01]  /*3f80*/  @P4 STG.E desc[UR36][R4.64+0x4], R25 ;  /* 0x0000041904004986 */ /* 0x0005e2000c101924 */
[----:B------:R-:W-:Y:S05]  /*3f90*/  @!P6 BRA `(.L_x_97) ;  /* 0x000000000004e947 */ /* 0x000fea0003800000 */
[----:B------:R0:W5:Y:S02]  /*3fa0*/  LDG.E.LTC128B R68, desc[UR36][R60.64] ;  /* 0x000000243c447981 */ /* 0x000164000c1e1920 */
.L_x_97:
[----:B------:R-:W-:Y:S05]  /*3fb0*/  BSYNC B1 ;  /* 0x0000000000017941 */ /* 0x000fea0003800000 */
.L_x_96:
[----:B--2--5:R-:W-:Y:S01]  /*3fc0*/  LOP3.LUT R5, R68, 0xffffe000, RZ, 0xc0, !PT ;  /* 0xffffe00044057812 */ /* 0x024fe200078ec0ff */
[----:B------:R-:W-:Y:S01]  /*3fd0*/  BSSY B1, `(.L_x_98) ;  /* 0x0000009000017945 */ /* 0x000fe20003800000 */
[----:B------:R-:W-:-:S03]  /*3fe0*/  ISETP.NE.AND P4, PT, R107, RZ, PT ;  /* 0x000000ff6b00720c */ /* 0x000fc60003f85270 */
[----:B------:R-:W-:Y:S01]  /*3ff0*/  FMUL R5, R5, R90 ;  /* 0x0000005a05057220 */ /* 0x000fe20000400000 */
[----:B------:R-:W-:-:S03]  /*4000*/  ISETP.GT.AND P4, PT, R3, 0x88, P4 ;  /* 0x000000880300780c */ /* 0x000fc60002784270 */
[----:B------:R-:W-:-:S05]  /*4010*/  FFMA R5, R26, R88, R5 ;  /* 0x000000581a057223 */ /* 0x000fca0000000005 */
[----:B------:R-:W-:-:S05]  /*4020*/  F2FP.TF32.F32.PACK_B R5, R5 ;  /* 0x00000005ff05723e */ /* 0x000fca00024050ff */
[----:B------:R2:W-:Y:S01]  /*4030*/  @P6 STG.E desc[UR36][R64.64], R5 ;  /* 0x0000000540006986 */ /* 0x0005e2000c101924 */
[----:B------:R-:W-:Y:S05]  /*4040*/  @!P4 BRA `(.L_x_99) ;  /* 0x000000000004c947 */ /* 0x000fea0003800000 */
[----:B------:R0:W5:Y:S02]  /*4050*/  LDG.E.LTC128B R68, desc[UR36][R8.64+0x4] ;  /* 0x0000042408447981 */ /* 0x000164000c1e1920 */
.L_x_99:
[----:B------:R-:W-:Y:S05]  /*4060*/  BSYNC B1 ;  /* 0x0000000000017941 */ /* 0x000fea0003800000 */
.L_x_98:
[----:B--2--5:R-:W-:Y:S01]  /*4070*/  LOP3.LUT R5, R68, 0xffffe000, RZ, 0xc0, !PT ;  /* 0xffffe00044057812 */ /* 0x024fe200078ec0ff */
[----:B------:R-:W-:Y:S01]  /*4080*/  BSSY B1, `(.L_x_100) ;  /* 0x0000009000017945 */ /* 0x000fe20003800000 */
[----:B------:R-:W-:-:S03]  /*4090*/  ISETP.NE.AND P6, PT, R108, RZ, PT ;  /* 0x000000ff6c00720c */ /* 0x000fc60003fc5270 */
[----:B------:R-:W-:-:S04]  /*40a0*/  FMUL R4, R5, R90 ;  /* 0x0000005a05047220 */ /* 0x000fc80000400000 */
[----:B------:R-:W-:-:S05]  /*40b0*/  FFMA R27, R27, R88, R4 ;  /* 0x000000581b1b7223 */ /* 0x000fca0000000004 */
[----:B------:R-:W-:-:S05]  /*40c0*/  F2FP.TF32.F32.PACK_B R27, R27 ;  /* 0x0000001bff1b723e */ /* 0x000fca00024050ff */
[----:B------:R2:W-:Y:S01]  /*40d0*/  @P4 STG.E desc[UR36][R66.64+0x4], R27 ;  /* 0x0000041b42004986 */ /* 0x0005e2000c101924 */
[----:B------:R-:W-:-:S13]  /*40e0*/  ISETP.GT.AND P4, PT, R3, 0x80, P6 ;  /* 0x000000800300780c */ /* 0x000fda0003784270 */
[----:B--2---:R-:W-:Y:S05]  /*40f0*/  @!P4 BRA `(.L_x_101) ;  /* 0x000000000004c947 */ /* 0x004fea0003800000 */
[----:B------:R2:W5:Y:S02]  /*4100*/  LDG.E.LTC128B R68, desc[UR36][R56.64+0x20] ;  /* 0x0000202438447981 */ /* 0x000564000c1e1920 */
.L_x_101:
[----:B------:R-:W-:Y:S05]  /*4110*/  BSYNC B1 ;  /* 0x0000000000017941 */ /* 0x000fea0003800000 */
.L_x_100:
[----:B-----5:R-:W-:Y:S01]  /*4120*/  LOP3.LUT R5, R68, 0xffffe000, RZ, 0xc0, !PT ;  /* 0xffffe00044057812 */ /* 0x020fe200078ec0ff */
[----:B------:R-:W-:Y:S01]  /*4130*/  @P4 IMAD.MOV.U32 R4, RZ, RZ, R62 ;  /* 0x000000ffff044224 */ /* 0x000fe200078e003e */
[----:B------:R-:W-:Y:S01]  /*4140*/  ISETP.NE.AND P6, PT, R109, RZ, PT ;  /* 0x000000ff6d00720c */ /* 0x000fe20003fc5270 */
[----:B------:R-:W-:Y:S02]  /*4150*/  BSSY B1, `(.L_x_102) ;  /* 0x0000009000017945 */ /* 0x000fe40003800000 */
[----:B------:R-:W-:-:S04]  /*4160*/  FMUL R5, R5, R90 ;  /* 0x0000005a05057220 */ /* 0x000fc80000400000 */
[----:B-1--4-:R-:W-:Y:S01]  /*4170*/  FFMA R7, R28, R88, R5 ;  /* 0x000000581c077223 */ /* 0x012fe20000000005 */
[----:B------:R-:W-:-:S04]  /*4180*/  @P4 IMAD.MOV.U32 R5, RZ, RZ, R63 ;  /* 0x000000ffff054224 */ /* 0x000fc800078e003f */
[----:B------:R-:W-:-:S05]  /*4190*/  F2FP.TF32.F32.PACK_B R7, R7 ;  /* 0x00000007ff07723e */ /* 0x000fca00024050ff */
[----:B------:R1:W-:Y:S01]  /*41a0*/  @P4 STG.E desc[UR36][R4.64+0x20], R7 ;  /* 0x0000200704004986 */ /* 0x0003e2000c101924 */
[----:B------:R-:W-:-:S13]  /*41b0*/  ISETP.GT.AND P4, PT, R3, 0x80, P6 ;  /* 0x000000800300780c */ /* 0x000fda0003784270 */
[----:B-1----:R-:W-:Y:S05]  /*41c0*/  @!P4 BRA `(.L_x_103) ;  /* 0x000000000004c947 */ /* 0x002fea0003800000 */
[----:B------:R1:W5:Y:S02]  /*41d0*/  LDG.E.LTC128B R68, desc[UR36][R56.64+0x24] ;  /* 0x0000242438447981 */ /* 0x000364000c1e1920 */
.L_x_103:
[----:B------:R-:W-:Y:S05]  /*41e0*/  BSYNC B1 ;  /* 0x0000000000017941 */ /* 0x000fea0003800000 */
.L_x_102:
[----:B-----5:R-:W-:Y:S01]  /*41f0*/  LOP3.LUT R5, R68, 0xffffe000, RZ, 0xc0, !PT ;  /* 0xffffe00044057812 */ /* 0x020fe200078ec0ff */
[----:B------:R-:W-:Y:S04]  /*4200*/  BSSY B1, `(.L_x_104) ;  /* 0x000000b000017945 */ /* 0x000fe80003800000 */
[----:B------:R-:W-:Y:S01]  /*4210*/  FMUL R4, R5, R90 ;  /* 0x0000005a05047220 */ /* 0x000fe20000400000 */
[----:B------:R-:W-:-:S03]  /*4220*/  @P4 IMAD.MOV.U32 R5, RZ, RZ, R63 ;  /* 0x000000ffff054224 */ /* 0x000fc600078e003f */
[----:B------:R-:W-:Y:S01]  /*4230*/  FFMA R29, R29, R88, R4 ;  /* 0x000000581d1d7223 */ /* 0x000fe20000000004 */
[----:B------:R-:W-:-:S04]  /*4240*/  @P4 IMAD.MOV.U32 R4, RZ, RZ, R62 ;  /* 0x000000ffff044224 */ /* 0x000fc800078e003e */
[----:B------:R-:W-:-:S05]  /*4250*/  F2FP.TF32.F32.PACK_B R29, R29 ;  /* 0x0000001dff1d723e */ /* 0x000fca00024050ff */
[----:B------:R4:W-:Y:S01]  /*4260*/  @P4 STG.E desc[UR36][R4.64+0x24], R29 ;  /* 0x0000241d04004986 */ /* 0x0009e2000c101924 */
[----:B------:R-:W-:-:S04]  /*4270*/  ISETP.NE.AND P4, PT, R108, RZ, PT ;  /* 0x000000ff6c00720c */ /* 0x000fc80003f85270 */
[----:B------:R-:W-:-:S13]  /*4280*/  ISETP.GT.AND P4, PT, R3, 0x88, P4 ;  /* 0x000000880300780c */ /* 0x000fda0002784270 */
[----:B----4-:R-:W-:Y:S05]  /*4290*/  @!P4 BRA `(.L_x_105) ;  /* 0x000000000004c947 */ /* 0x010fea0003800000 */
[----:B------:R4:W5:Y:S02]  /*42a0*/  LDG.E.LTC128B R68, desc[UR36][R8.64+0x20] ;  /* 0x0000202408447981 */ /* 0x000964000c1e1920 */
.L_x_105:
[----:B------:R-:W-:Y:S05]  /*42b0*/  BSYNC B1 ;  /* 0x0000000000017941 */ /* 0x000fea0003800000 */
.L_x_104:
        /* <DEDUP_REMOVED lines=9> */
.L_x_107:
[----:B------:R-:W-:Y:S05]  /*4350*/  BSYNC B1 ;  /* 0x0000000000017941 */ /* 0x000fea0003800000 */
.L_x_106:
[----:B-----5:R-:W-:Y:S01]  /*4360*/  LOP3.LUT R5, R68, 0xffffe000, RZ, 0xc0, !PT ;  /* 0xffffe00044057812 */ /* 0x020fe200078ec0ff */
[----:B------:R-:W-:Y:S01]  /*4370*/  BSSY B1, `(.L_x_108) ;  /* 0x000000b000017945 */ /* 0x000fe20003800000 */
[----:B------:R-:W-:-:S03]  /*4380*/  ISETP.NE.AND P6, PT, R102, RZ, PT ;  /* 0x000000ff6600720c */ /* 0x000fc60003fc5270 */
[----:B------:R-:W-:Y:S01]  /*4390*/  FMUL R4, R5, R90 ;  /* 0x0000005a05047220 */ /* 0x000fe20000400000 */
[----:B------:R-:W-:-:S03]  /*43a0*/  @P4 IMAD.MOV.U32 R5, RZ, RZ, R11 ;  /* 0x000000ffff054224 */ /* 0x000fc600078e000b */
[----:B------:R-:W-:Y:S01]  /*43b0*/  FFMA R31, R31, R88, R4 ;  /* 0x000000581f1f7223 */ /* 0x000fe20000000004 */
[----:B------:R-:W-:-:S04]  /*43c0*/  @P4 IMAD.MOV.U32 R4, RZ, RZ, R10 ;  /* 0x000000ffff044224 */ /* 0x000fc800078e000a */
[----:B------:R-:W-:-:S05]  /*43d0*/  F2FP.TF32.F32.PACK_B R31, R31 ;  /* 0x0000001fff1f723e */ /* 0x000fca00024050ff */
[----:B------:R0:W-:Y:S01]  /*43e0*/  @P4 STG.E desc[UR36][R4.64+0x24], R31 ;  /* 0x0000241f04004986 */ /* 0x0001e2000c101924 */
[----:B------:R-:W-:-:S13]  /*43f0*/  ISETP.GT.AND P4, PT, R3, 0x80, P6 ;  /* 0x000000800300780c */ /* 0x000fda0003784270 */
[----:B0-----:R-:W-:Y:S05]  /*4400*/  @!P4 BRA `(.L_x_109) ;  /* 0x000000000004c947 */ /* 0x001fea0003800000 */
[----:B------:R0:W5:Y:S02]  /*4410*/  LDG.E.LTC128B R68, desc[UR36][R56.64+0x40] ;  /* 0x0000402438447981 */ /* 0x000164000c1e1920 */
.L_x_109:
[----:B------:R-:W-:Y:S05]  /*4420*/  BSYNC B1 ;  /* 0x0000000000017941 */ /* 0x000fea0003800000 */
.L_x_108:
[----:B-----5:R-:W-:Y:S01]  /*4430*/  LOP3.LUT R5, R68, 0xffffe000, RZ, 0xc0, !PT ;  /* 0xffffe00044057812 */ /* 0x020fe200078ec0ff */
[----:B------:R-:W-:Y:S01]  /*4440*/  @P4 IMAD.MOV.U32 R4, RZ, RZ, R62 ;  /* 0x000000ffff044224 */ /* 0x000fe200078e003e */
[----:B------:R-:W-:Y:S01]  /*4450*/  ISETP.NE.AND P6, PT, R92, RZ, PT ;  /* 0x000000ff5c00720c */ /* 0x000fe20003fc5270 */
[----:B------:R-:W-:Y:S02]  /*4460*/  BSSY B1, `(.L_x_110) ;  /* 0x0000009000017945 */ /* 0x000fe40003800000 */
[----:B------:R-:W-:-:S04]  /*4470*/  FMUL R5, R5, R90 ;  /* 0x0000005a05057220 */ /* 0x000fc80000400000 */
[----:B------:R-:W-:Y:S01]  /*4480*/  FFMA R7, R32, R88, R5 ;  /* 0x0000005820077223 */ /* 0x000fe20000000005 */
[----:B------:R-:W-:-:S04]  /*4490*/  @P4 IMAD.MOV.U32 R5, RZ, RZ, R63 ;  /* 0x000000ffff054224 */ /* 0x000fc800078e003f */
[----:B------:R-:W-:-:S05]  /*44a0*/  F2FP.TF32.F32.PACK_B R7, R7 ;  /* 0x00000007ff07723e */ /* 0x000fca00024050ff */
[----:B------:R0:W-:Y:S01]  /*44b0*/  @P4 STG.E desc[UR36][R4.64+0x40], R7 ;  /* 0x0000400704004986 */ /* 0x0001e2000c101924 */
[----:B------:R-:W-:-:S13]  /*44c0*/  ISETP.GT.AND P4, PT, R3, 0x80, P6 ;  /* 0x000000800300780c */ /* 0x000fda0003784270 */
[----:B0-----:R-:W-:Y:S05]  /*44d0*/  @!P4 BRA `(.L_x_111) ;  /* 0x000000000004c947 */ /* 0x001fea0003800000 */
[----:B------:R0:W5:Y:S02]  /*44e0*/  LDG.E.LTC128B R68, desc[UR36][R56.64+0x44] ;  /* 0x0000442438447981 */ /* 0x000164000c1e1920 */
.L_x_111:
[----:B------:R-:W-:Y:S05]  /*44f0*/  BSYNC B1 ;  /* 0x0000000000017941 */ /* 0x000fea0003800000 */
.L_x_110:
        /* <DEDUP_REMOVED lines=10> */
[----:B0-----:R-:W-:Y:S05]  /*45a0*/  @!P4 BRA `(.L_x_113) ;  /* 0x000000000004c947 */ /* 0x001fea0003800000 */
[----:B------:R0:W5:Y:S02]  /*45b0*/  LDG.E.LTC128B R68, desc[UR36][R8.64+0x40] ;  /* 0x0000402408447981 */ /* 0x000164000c1e1920 */
.L_x_113:
[----:B------:R-:W-:Y:S05]  /*45c0*/  BSYNC B1 ;  /* 0x0000000000017941 */ /* 0x000fea0003800000 */
.L_x_112:
[----:B-----5:R-:W-:Y:S01]  /*45d0*/  LOP3.LUT R5, R68, 0xffffe000, RZ, 0xc0, !PT ;  /* 0xffffe00044057812 */ /* 0x020fe200078ec0ff */
[----:B------:R-:W-:Y:S01]  /*45e0*/  @P4 IMAD.MOV.U32 R4, RZ, RZ, R10 ;  /* 0x000000ffff044224 */ /* 0x000fe200078e000a */
[----:B------:R-:W-:Y:S03]  /*45f0*/  BSSY B1, `(.L_x_114) ;  /* 0x0000009000017945 */ /* 0x000fe60003800000 */
        /* <DEDUP_REMOVED lines=8> */
.L_x_115:
[----:B------:R-:W-:Y:S05]  /*4680*/  BSYNC B1 ;  /* 0x0000000000017941 */ /* 0x000fea0003800000 */
.L_x_114:
        /* <DEDUP_REMOVED lines=12> */
.L_x_117:
[----:B------:R-:W-:Y:S05]  /*4750*/  BSYNC B1 ;  /* 0x0000000000017941 */ /* 0x000fea0003800000 */
.L_x_116:
        /* <DEDUP_REMOVED lines=12> */
.L_x_119:
[----:B------:R-:W-:Y:S05]  /*4820*/  BSYNC B1 ;  /* 0x0000000000017941 */ /* 0x000fea0003800000 */
.L_x_118:
        /* <DEDUP_REMOVED lines=12> */
.L_x_121:
[----:B------:R-:W-:Y:S05]  /*48f0*/  BSYNC B1 ;  /* 0x0000000000017941 */ /* 0x000fea0003800000 */
.L_x_120:
        /* <DEDUP_REMOVED lines=11> */
.L_x_123:
[----:B------:R-:W-:Y:S05]  /*49b0*/  BSYNC B1 ;  /* 0x0000000000017941 */ /* 0x000fea0003800000 */
.L_x_122:
        /* <DEDUP_REMOVED lines=12> */
.L_x_125:
[----:B------:R-:W-:Y:S05]  /*4a80*/  BSYNC B1 ;  /* 0x0000000000017941 */ /* 0x000fea0003800000 */
.L_x_124:
        /* <DEDUP_REMOVED lines=12> */
.L_x_127:
[----:B------:R-:W-:Y:S05]  /*4b50*/  BSYNC B1 ;  /* 0x0000000000017941 */ /* 0x000fea0003800000 */
.L_x_126:
        /* <DEDUP_REMOVED lines=12> */
.L_x_129:
[----:B------:R-:W-:Y:S05]  /*4c20*/  BSYNC B1 ;  /* 0x0000000000017941 */ /* 0x000fea0003800000 */
.L_x_128:
        /* <DEDUP_REMOVED lines=11> */
.L_x_131:
[----:B------:R-:W-:Y:S05]  /*4ce0*/  BSYNC B1 ;  /* 0x0000000000017941 */ /* 0x000fea0003800000 */
.L_x_130:
        /* <DEDUP_REMOVED lines=12> */
.L_x_133:
[----:B------:R-:W-:Y:S05]  /*4db0*/  BSYNC B1 ;  /* 0x0000000000017941 */ /* 0x000fea0003800000 */
.L_x_132:
        /* <DEDUP_REMOVED lines=11> */
.L_x_135:
[----:B------:R-:W-:Y:S05]  /*4e70*/  BSYNC B1 ;  /* 0x0000000000017941 */ /* 0x000fea0003800000 */
.L_x_134:
        /* <DEDUP_REMOVED lines=11> */
.L_x_137:
[----:B------:R-:W-:Y:S05]  /*4f30*/  BSYNC B1 ;  /* 0x0000000000017941 */ /* 0x000fea0003800000 */
.L_x_136:
[----:B-----5:R-:W-:Y:S01]  /*4f40*/  LOP3.LUT R5, R68, 0xffffe000, RZ, 0xc0, !PT ;  /* 0xffffe00044057812 */ /* 0x020fe200078ec0ff */
[----:B------:R-:W-:Y:S01]  /*4f50*/  @P4 IMAD.MOV.U32 R4, RZ, RZ, R10 ;  /* 0x000000ffff044224 */ /* 0x000fe200078e000a */
[----:B------:R-:W-:Y:S01]  /*4f60*/  ISETP.GT.AND P5, PT, R3, 0x88, P5 ;  /* 0x000000880300780c */ /* 0x000fe20002fa4270 */
[----:B------:R-:W-:Y:S02]  /*4f70*/  BSSY B1, `(.L_x_138) ;  /* 0x0000008000017945 */ /* 0x000fe40003800000 */
[----:B------:R-:W-:-:S04]  /*4f80*/  FMUL R5, R5, R90 ;  /* 0x0000005a05057220 */ /* 0x000fc80000400000 */
[----:B------:R-:W-:Y:S01]  /*4f90*/  FFMA R7, R46, R88, R5 ;  /* 0x000000582e077223 */ /* 0x000fe20000000005 */
[----:B------:R-:W-:-:S04]  /*4fa0*/  @P4 IMAD.MOV.U32 R5, RZ, RZ, R11 ;  /* 0x000000ffff054224 */ /* 0x000fc800078e000b */
[----:B------:R-:W-:-:S05]  /*4fb0*/  F2FP.TF32.F32.PACK_B R7, R7 ;  /* 0x00000007ff07723e */ /* 0x000fca00024050ff */
[----:B------:R0:W-:Y:S01]  /*4fc0*/  @P4 STG.E desc[UR36][R4.64+0xa0], R7 ;  /* 0x0000a00704004986 */ /* 0x0001e2000c101924 */
[----:B------:R-:W-:Y:S05]  /*4fd0*/  @!P5 BRA `(.L_x_139) ;  /* 0x000000000004d947 */ /* 0x000fea0003800000 */
[----:B------:R0:W5:Y:S02]  /*4fe0*/  LDG.E.LTC128B R68, desc[UR36][R8.64+0xa4] ;  /* 0x0000a42408447981 */ /* 0x000164000c1e1920 */
.L_x_139:
[----:B------:R-:W-:Y:S05]  /*4ff0*/  BSYNC B1 ;  /* 0x0000000000017941 */ /* 0x000fea0003800000 */
.L_x_138:
[----:B0----5:R-:W-:Y:S01]  /*5000*/  LOP3.LUT R5, R68, 0xffffe000, RZ, 0xc0, !PT ;  /* 0xffffe00044057812 */ /* 0x021fe200078ec0ff */
        /* <DEDUP_REMOVED lines=10> */
.L_x_141:
[----:B------:R-:W-:Y:S05]  /*50b0*/  BSYNC B1 ;  /* 0x0000000000017941 */ /* 0x000fea0003800000 */
.L_x_140:
[----:B0----5:R-:W-:Y:S01]  /*50c0*/  LOP3.LUT R5, R68, 0xffffe000, RZ, 0xc0, !PT ;  /* 0xffffe00044057812 */ /* 0x021fe200078ec0ff */
        /* <DEDUP_REMOVED lines=10> */
.L_x_143:
[----:B------:R-:W-:Y:S05]  /*5170*/  BSYNC B1 ;  /* 0x0000000000017941 */ /* 0x000fea0003800000 */
.L_x_142:
        /* <DEDUP_REMOVED lines=11> */
.L_x_145:
[----:B------:R-:W-:Y:S05]  /*5230*/  BSYNC B1 ;  /* 0x0000000000017941 */ /* 0x000fea0003800000 */
.L_x_144:
        /* <DEDUP_REMOVED lines=11> */
.L_x_147:
[----:B------:R-:W-:Y:S05]  /*52f0*/  BSYNC B1 ;  /* 0x0000000000017941 */ /* 0x000fea0003800000 */
.L_x_146:
        /* <DEDUP_REMOVED lines=11> */
.L_x_149:
[----:B------:R-:W-:Y:S05]  /*53b0*/  BSYNC B1 ;  /* 0x0000000000017941 */ /* 0x000fea0003800000 */
.L_x_148:
        /* <DEDUP_REMOVED lines=11> */
.L_x_151:
[----:B------:R-:W-:Y:S05]  /*5470*/  BSYNC B1 ;  /* 0x0000000000017941 */ /* 0x000fea0003800000 */
.L_x_150:
        /* <DEDUP_REMOVED lines=9> */
.L_x_153:
[----:B------:R-:W-:Y:S05]  /*5510*/  BSYNC B1 ;  /* 0x0000000000017941 */ /* 0x000fea0003800000 */
.L_x_152:
        /* <DEDUP_REMOVED lines=11> */
.L_x_155:
[----:B------:R-:W-:Y:S05]  /*55d0*/  BSYNC B1 ;  /* 0x0000000000017941 */ /* 0x000fea0003800000 */
.L_x_154:
[----:B------:R-:W-:Y:S05]  /*55e0*/  @!P0 BRA `(.L_x_156) ;  /* 0x00000014008c8947 */ /* 0x000fea0003800000 */
[----:B-----5:R-:W-:-:S05]  /*55f0*/  LOP3.LUT R3, R68, 0xffffe000, RZ, 0xc0, !PT ;  /* 0xffffe00044037812 */ /* 0x020fca00078ec0ff */
[----:B0-----:R-:W-:-:S04]  /*5600*/  FMUL R4, R3, R90 ;  /* 0x0000005a03047220 */ /* 0x001fc80000400000 */
[----:B------:R-:W-:-:S05]  /*5610*/  FFMA R55, R55, R88, R4 ;  /* 0x0000005837377223 */ /* 0x000fca0000000004 */
[----:B------:R-:W-:-:S05]  /*5620*/  F2FP.TF32.F32.PACK_B R55, R55 ;  /* 0x00000037ff37723e */ /* 0x000fca00024050ff */
[----:B------:R0:W-:Y:S01]  /*5630*/  STG.E desc[UR36][R10.64+0xe4], R55 ;  /* 0x0000e4370a007986 */ /* 0x0001e2000c101924 */
[----:B------:R-:W-:Y:S05]  /*5640*/  BRA `(.L_x_156) ;  /* 0x0000001400747947 */ /* 0x000fea0003800000 */
.L_x_33:
[----:B------:R-:W-:Y:S01]  /*5650*/  ULDC.64 UR4, c[0x0][0x5c0] ;  /* 0x0001700000047ab9 */ /* 0x000fe20000000a00 */
[-C--:B------:R-:W-:Y:S01]  /*5660*/  FMUL R5, R56, R88.reuse ;  /* 0x0000005838057220 */ /* 0x080fe20000400000 */
[----:B------:R-:W-:Y:S01]  /*5670*/  LEA R8, P1, R104, UR4, 0x2 ;  /* 0x0000000468087c11 */ /* 0x000fe2000f8210ff */
[-C--:B------:R-:W-:Y:S01]  /*5680*/  FMUL R57, R57, R88.reuse ;  /* 0x0000005839397220 */ /* 0x080fe20000400000 */
[----:B------:R-:W-:Y:S01]  /*5690*/  ISETP.GT.AND P4, PT, R4, 0x1, PT ;  /* 0x000000010400780c */ /* 0x000fe20003f84270 */
[----:B------:R-:W-:Y:S01]  /*56a0*/  IMAD.SHL.U32 R15, R10, 0x20, RZ ;  /* 0x000000200a0f7824 */ /* 0x000fe200078e00ff */
[----:B------:R-:W-:Y:S01]  /*56b0*/  LEA.HI.X R9, R104, UR5, R107, 0x2, P1 ;  /* 0x0000000568097c11 */ /* 0x000fe200088f146b */
[----:B--2---:R-:W-:Y:S01]  /*56c0*/  IMAD.SHL.U32 R91, R10, 0x200, RZ ;  /* 0x000002000a5b7824 */ /* 0x004fe200078e00ff */
[----:B------:R-:W-:Y:S01]  /*56d0*/  F2FP.TF32.F32.PACK_B R5, R5 ;  /* 0x00000005ff05723e */ /* 0x000fe200024050ff */
[-C--:B------:R-:W-:Y:S01]  /*56e0*/  FMUL R59, R59, R88.reuse ;  /* 0x000000583b3b7220 */ /* 0x080fe20000400000 */
[C---:B------:R-:W-:Y:S01]  /*56f0*/  ISETP.GT.AND P1, PT, R3.reuse, RZ, P4 ;  /* 0x000000ff0300720c */ /* 0x040fe20002724270 */
[-C--:B------:R-:W-:Y:S01]  /*5700*/  FMUL R13, R58, R88.reuse ;  /* 0x000000583a0d7220 */ /* 0x080fe20000400000 */
[C-C-:B------:R-:W-:Y:S01]  /*5710*/  SHF.L.U64.HI R7, R10.reuse, 0x5, R11.reuse ;  /* 0x000000050a077819 */ /* 0x140fe2000001020b */
[----:B------:R0:W-:Y:S01]  /*5720*/  @P0 STG.E desc[UR36][R8.64], R5 ;  /* 0x0000000508000986 */ /* 0x0001e2000c101924 */
[----:B------:R-:W-:Y:S01]  /*5730*/  ISETP.GT.AND P0, PT, R3, 0x8, P4 ;  /* 0x000000080300780c */ /* 0x000fe20002704270 */
[-C--:B------:R-:W-:Y:S01]  /*5740*/  FMUL R61, R61, R88.reuse ;  /* 0x000000583d3d7220 */ /* 0x080fe20000400000 */
[----:B------:R-:W-:Y:S01]  /*5750*/  SHF.L.U64.HI R89, R10, 0x9, R11 ;  /* 0x000000090a597819 */ /* 0x000fe2000001020b */
[----:B------:R-:W-:Y:S01]  /*5760*/  FMUL R63, R63, R88 ;  /* 0x000000583f3f7220 */ /* 0x000fe20000400000 */
[----:B------:R-:W-:Y:S01]  /*5770*/  IADD3 R10, P2, R15, R8, RZ ;  /* 0x000000080f0a7210 */ /* 0x000fe20007f5e0ff */
[-C--:B------:R-:W-:Y:S01]  /*5780*/  FMUL R65, R65, R88.reuse ;  /* 0x0000005841417220 */ /* 0x080fe20000400000 */
[----:B------:R-:W-:Y:S01]  /*5790*/  F2FP.TF32.F32.PACK_B R57, R57 ;  /* 0x00000039ff39723e */ /* 0x000fe200024050ff */
[----:B------:R-:W-:Y:S01]  /*57a0*/  FMUL R67, R67, R88 ;  /* 0x0000005843437220 */ /* 0x000fe20000400000 */
[----:B------:R-:W-:Y:S01]  /*57b0*/  F2FP.TF32.F32.PACK_B R59, R59 ;  /* 0x0000003bff3b723e */ /* 0x000fe200024050ff */
[----:B------:R-:W-:Y:S01]  /*57c0*/  IMAD.X R11, R7, 0x1, R9, P2 ;  /* 0x00000001070b7824 */ /* 0x000fe200010e0609 */
[----:B------:R-:W-:Y:S01]  /*57d0*/  ISETP.GT.AND P5, PT, R4, 0x8, PT ;  /* 0x000000080400780c */ /* 0x000fe20003fa4270 */
[----:B------:R-:W-:Y:S01]  /*57e0*/  @P1 STG.E desc[UR36][R8.64+0x4], R57 ;  /* 0x0000043908001986 */ /* 0x000fe2000c101924 */
[----:B------:R-:W-:Y:S01]  /*57f0*/  IADD3 R6, P1, P2, R91, R8, R15 ;  /* 0x000000085b067210 */ /* 0x000fe20007a3e00f */
[-C--:B0-----:R-:W-:Y:S01]  /*5800*/  FMUL R5, R60, R88.reuse ;  /* 0x000000583c057220 */ /* 0x081fe20000400000 */
[C---:B------:R-:W-:Y:S01]  /*5810*/  ISETP.GT.AND P4, PT, R4.reuse, 0x9, PT ;  /* 0x000000090400780c */ /* 0x040fe20003f84270 */
[----:B------:R-:W-:Y:S01]  /*5820*/  @P0 STG.E desc[UR36][R10.64+0x4], R59 ;  /* 0x0000043b0a000986 */ /* 0x000fe2000c101924 */
[----:B------:R-:W-:Y:S01]  /*5830*/  ISETP.GT.AND P3, PT, R3, 0x8, P6 ;  /* 0x000000080300780c */ /* 0x000fe20003764270 */
[-C--:B------:R-:W-:Y:S01]  /*5840*/  FMUL R69, R69, R88.reuse ;  /* 0x0000005845457220 */ /* 0x080fe20000400000 */
[----:B------:R-:W-:Y:S01]  /*5850*/  IADD3.X R7, R89, R9, R7, P1, P2 ;  /* 0x0000000959077210 */ /* 0x000fe20000fe4407 */
[-C--:B------:R-:W-:Y:S01]  /*5860*/  FMUL R71, R71, R88.reuse ;  /* 0x0000005847477220 */ /* 0x080fe20000400000 */
[----:B------:R-:W-:Y:S01]  /*5870*/  ISETP.GT.AND P1, PT, R3, RZ, P5 ;  /* 0x000000ff0300720c */ /* 0x000fe20002f24270 */
[-C--:B------:R-:W-:Y:S01]  /*5880*/  FMUL R73, R73, R88.reuse ;  /* 0x0000005849497220 */ /* 0x080fe20000400000 */
[----:B------:R-:W-:Y:S01]  /*5890*/  ISETP.GT.AND P0, PT, R3, RZ, P4 ;  /* 0x000000ff0300720c */ /* 0x000fe20002704270 */
[-C--:B------:R-:W-:Y:S01]  /*58a0*/  FMUL R75, R75, R88.reuse ;  /* 0x000000584b4b7220 */ /* 0x080fe20000400000 */
[----:B------:R-:W-:Y:S01]  /*58b0*/  F2FP.TF32.F32.PACK_B R13, R13 ;  /* 0x0000000dff0d723e */ /* 0x000fe200024050ff */
[-C--:B------:R-:W-:Y:S01]  /*58c0*/  FMUL R77, R77, R88.reuse ;  /* 0x000000584d4d7220 */ /* 0x080fe20000400000 */
[----:B------:R-:W-:Y:S01]  /*58d0*/  F2FP.TF32.F32.PACK_B R5, R5 ;  /* 0x00000005ff05723e */ /* 0x000fe200024050ff */
[-C--:B------:R-:W-:Y:S01]  /*58e0*/  FMUL R79, R79, R88.reuse ;  /* 0x000000584f4f7220 */ /* 0x080fe20000400000 */
[----:B------:R-:W-:Y:S01]  /*58f0*/  F2FP.TF32.F32.PACK_B R61, R61 ;  /* 0x0000003dff3d723e */ /* 0x000fe200024050ff */
[----:B------:R0:W-:Y:S01]  /*5900*/  @P3 STG.E desc[UR36][R10.64], R13 ;  /* 0x0000000d0a003986 */ /* 0x0001e2000c101924 */
[----:B------:R-:W-:Y:S01]  /*5910*/  F2FP.TF32.F32.PACK_B R63, R63 ;  /* 0x0000003fff3f723e */ /* 0x000fe200024050ff */
[-C--:B------:R-:W-:Y:S01]  /*5920*/  FMUL R81, R81, R88.reuse ;  /* 0x0000005851517220 */ /* 0x080fe20000400000 */
[C---:B------:R-:W-:Y:S01]  /*5930*/  ISETP.GT.AND P3, PT, R4.reuse, 0x10, PT ;  /* 0x000000100400780c */ /* 0x040fe20003f64270 */
[----:B------:R1:W-:Y:S01]  /*5940*/  @P1 STG.E desc[UR36][R8.64+0x20], R5 ;  /* 0x0000200508001986 */ /* 0x0003e2000c101924 */
[----:B------:R-:W-:Y:S01]  /*5950*/  ISETP.GT.AND P1, PT, R3, 0x8, P5 ;  /* 0x000000080300780c */ /* 0x000fe20002f24270 */
[-C--:B------:R-:W-:Y:S01]  /*5960*/  FMUL R83, R83, R88.reuse ;  /* 0x0000005853537220 */ /* 0x080fe20000400000 */
[----:B------:R-:W-:Y:S01]  /*5970*/  ISETP.GT.AND P2, PT, R4, 0x11, PT ;  /* 0x000000110400780c */ /* 0x000fe20003f44270 */
[----:B------:R-:W-:Y:S01]  /*5980*/  @P0 STG.E desc[UR36][R8.64+0x24], R61 ;  /* 0x0000243d08000986 */ /* 0x000fe2000c101924 */
[----:B------:R-:W-:Y:S01]  /*5990*/  ISETP.GT.AND P0, PT, R3, 0x8, P4 ;  /* 0x000000080300780c */ /* 0x000fe20002704270 */
[-C--:B------:R-:W-:Y:S01]  /*59a0*/  FMUL R85, R85, R88.reuse ;  /* 0x0000005855557220 */ /* 0x080fe20000400000 */
[----:B------:R-:W-:Y:S01]  /*59b0*/  F2FP.TF32.F32.PACK_B R65, R65 ;  /* 0x00000041ff41723e */ /* 0x000fe200024050ff */
[-C--:B0-----:R-:W-:Y:S01]  /*59c0*/  FMUL R13, R62, R88.reuse ;  /* 0x000000583e0d7220 */ /* 0x081fe20000400000 */
[----:B------:R-:W-:Y:S01]  /*59d0*/  F2FP.TF32.F32.PACK_B R67, R67 ;  /* 0x00000043ff43723e */ /* 0x000fe200024050ff */
[-C--:B------:R-:W-:Y:S01]  /*59e0*/  FMUL R87, R87, R88.reuse ;  /* 0x0000005857577220 */ /* 0x080fe20000400000 */
[----:B------:R-:W-:Y:S01]  /*59f0*/  F2FP.TF32.F32.PACK_B R69, R69 ;  /* 0x00000045ff45723e */ /* 0x000fe200024050ff */
[-C--:B-1----:R-:W-:Y:S01]  /*5a00*/  FMUL R5, R64, R88.reuse ;  /* 0x0000005840057220 */ /* 0x082fe20000400000 */
[----:B------:R-:W-:Y:S01]  /*5a10*/  F2FP.TF32.F32.PACK_B R13, R13 ;  /* 0x0000000dff0d723e */ /* 0x000fe200024050ff */
[-C--:B------:R-:W-:Y:S01]  /*5a20*/  FMUL R57, R24, R88.reuse ;  /* 0x0000005818397220 */ /* 0x080fe20000400000 */
[----:B------:R-:W-:Y:S01]  /*5a30*/  F2FP.TF32.F32.PACK_B R71, R71 ;  /* 0x00000047ff47723e */ /* 0x000fe200024050ff */
[-C--:B------:R-:W-:Y:S01]  /*5a40*/  FMUL R25, R25, R88.reuse ;  /* 0x0000005819197220 */ /* 0x080fe20000400000 */
[----:B------:R-:W-:Y:S01]  /*5a50*/  F2FP.TF32.F32.PACK_B R5, R5 ;  /* 0x00000005ff05723e */ /* 0x000fe200024050ff */
[----:B------:R-:W-:Y:S01]  /*5a60*/  @P0 STG.E desc[UR36][R10.64+0x24], R63 ;  /* 0x0000243f0a000986 */ /* 0x000fe2000c101924 */
[----:B------:R-:W-:Y:S01]  /*5a70*/  ISETP.GT.AND P0, PT, R3, RZ, P3 ;  /* 0x000000ff0300720c */ /* 0x000fe20001f04270 */
[-C--:B------:R-:W-:Y:S01]  /*5a80*/  FMUL R27, R27, R88.reuse ;  /* 0x000000581b1b7220 */ /* 0x080fe20000400000 */
[----:B------:R-:W-:Y:S01]  /*5a90*/  F2FP.TF32.F32.PACK_B R73, R73 ;  /* 0x00000049ff49723e */ /* 0x000fe200024050ff */
[----:B------:R0:W-:Y:S01]  /*5aa0*/  @P1 STG.E desc[UR36][R10.64+0x20], R13 ;  /* 0x0000200d0a001986 */ /* 0x0001e2000c101924 */
[C---:B------:R-:W-:Y:S01]  /*5ab0*/  ISETP.GT.AND P1, PT, R4.reuse, 0x19, PT ;  /* 0x000000190400780c */ /* 0x040fe20003f24270 */
[-C--:B------:R-:W-:Y:S01]  /*5ac0*/  FMUL R29, R29, R88.reuse ;  /* 0x000000581d1d7220 */ /* 0x080fe20000400000 */
[----:B------:R-:W-:Y:S01]  /*5ad0*/  F2FP.TF32.F32.PACK_B R75, R75 ;  /* 0x0000004bff4b723e */ /* 0x000fe200024050ff */
[-C--:B------:R-:W-:Y:S01]  /*5ae0*/  FMUL R31, R31, R88.reuse ;  /* 0x000000581f1f7220 */ /* 0x080fe20000400000 */
[C---:B------:R-:W-:Y:S01]  /*5af0*/  ISETP.GT.AND P5, PT, R4.reuse, 0x28, PT ;  /* 0x000000280400780c */ /* 0x040fe20003fa4270 */
[-C--:B------:R-:W-:Y:S01]  /*5b00*/  FMUL R33, R33, R88.reuse ;  /* 0x0000005821217220 */ /* 0x080fe20000400000 */
[----:B------:R-:W-:Y:S01]  /*5b10*/  ISETP.GT.AND P4, PT, R4, 0x29, PT ;  /* 0x000000290400780c */ /* 0x000fe20003f84270 */
[-C--:B------:R-:W-:Y:S01]  /*5b20*/  FMUL R35, R35, R88.reuse ;  /* 0x0000005823237220 */ /* 0x080fe20000400000 */
[----:B------:R-:W-:Y:S01]  /*5b30*/  F2FP.TF32.F32.PACK_B R77, R77 ;  /* 0x0000004dff4d723e */ /* 0x000fe200024050ff */
[----:B------:R1:W-:Y:S01]  /*5b40*/  @P0 STG.E desc[UR36][R8.64+0x40], R5 ;  /* 0x0000400508000986 */ /* 0x0003e2000c101924 */
[----:B------:R-:W-:Y:S01]  /*5b50*/  ISETP.GT.AND P0, PT, R3, RZ, P2 ;  /* 0x000000ff0300720c */ /* 0x000fe20001704270 */
[-C--:B0-----:R-:W-:Y:S01]  /*5b60*/  FMUL R13, R66, R88.reuse ;  /* 0x00000058420d7220 */ /* 0x081fe20000400000 */
[----:B------:R-:W-:Y:S01]  /*5b70*/  F2FP.TF32.F32.PACK_B R79, R79 ;  /* 0x0000004fff4f723e */ /* 0x000fe200024050ff */
[-C--:B------:R-:W-:Y:S01]  /*5b80*/  FMUL R37, R37, R88.reuse ;  /* 0x0000005825257220 */ /* 0x080fe20000400000 */
[----:B------:R-:W-:Y:S01]  /*5b90*/  F2FP.TF32.F32.PACK_B R81, R81 ;  /* 0x00000051ff51723e */ /* 0x000fe200024050ff */
[-C--:B------:R-:W-:Y:S01]  /*5ba0*/  FMUL R39, R39, R88.reuse ;  /* 0x0000005827277220 */ /* 0x080fe20000400000 */
[----:B------:R-:W-:Y:S01]  /*5bb0*/  F2FP.TF32.F32.PACK_B R13, R13 ;  /* 0x0000000dff0d723e */ /* 0x000fe200024050ff */
[-C--:B------:R-:W-:Y:S01]  /*5bc0*/  FMUL R41, R41, R88.reuse ;  /* 0x0000005829297220 */ /* 0x080fe20000400000 */
[----:B------:R-:W-:Y:S01]  /*5bd0*/  F2FP.TF32.F32.PACK_B R83, R83 ;  /* 0x00000053ff53723e */ /* 0x000fe200024050ff */
[-C--:B------:R-:W-:Y:S01]  /*5be0*/  FMUL R43, R43, R88.reuse ;  /* 0x000000582b2b7220 */ /* 0x080fe20000400000 */
[----:B------:R-:W-:Y:S01]  /*5bf0*/  P2R R58, PR, RZ, 0x20 ;  /* 0x00000020ff3a7803 */ /* 0x000fe20000000000 */
[-C--:B-1----:R-:W-:Y:S01]  /*5c00*/  FMUL R5, R68, R88.reuse ;  /* 0x0000005844057220 */ /* 0x082fe20000400000 */
[----:B------:R-:W-:Y:S01]  /*5c10*/  P2R R56, PR, RZ, 0x10 ;  /* 0x00000010ff387803 */ /* 0x000fe20000000000 */
[----:B------:R-:W-:Y:S01]  /*5c20*/  @P0 STG.E desc[UR36][R8.64+0x44], R65 ;  /* 0x0000444108000986 */ /* 0x000fe2000c101924 */
[----:B------:R-:W-:Y:S01]  /*5c30*/  ISETP.GT.AND P0, PT, R3, 0x8, P3 ;  /* 0x000000080300780c */ /* 0x000fe20001f04270 */
[-C--:B------:R-:W-:Y:S01]  /*5c40*/  FMUL R45, R45, R88.reuse ;  /* 0x000000582d2d7220 */ /* 0x080fe20000400000 */
[----:B------:R-:W-:Y:S01]  /*5c50*/  F2FP.TF32.F32.PACK_B R5, R5 ;  /* 0x00000005ff05723e */ /* 0x000fe200024050ff */
[-C--:B------:R-:W-:Y:S01]  /*5c60*/  FMUL R47, R47, R88.reuse ;  /* 0x000000582f2f7220 */ /* 0x080fe20000400000 */
[----:B------:R-:W-:Y:S01]  /*5c70*/  ISETP.GT.AND P3, PT, R4, 0x30, PT ;  /* 0x000000300400780c */ /* 0x000fe20003f64270 */
[-C--:B------:R-:W-:Y:S01]  /*5c80*/  FMUL R49, R49, R88.reuse ;  /* 0x0000005831317220 */ /* 0x080fe20000400000 */
[----:B------:R-:W-:Y:S01]  /*5c90*/  F2FP.TF32.F32.PACK_B R85, R85 ;  /* 0x00000055ff55723e */ /* 0x000fe200024050ff */
[-C--:B------:R-:W-:Y:S01]  /*5ca0*/  FMUL R51, R51, R88.reuse ;  /* 0x0000005833337220 */ /* 0x080fe20000400000 */
[----:B------:R-:W-:Y:S01]  /*5cb0*/  F2FP.TF32.F32.PACK_B R87, R87 ;  /* 0x00000057ff57723e */ /* 0x000fe200024050ff */
[-C--:B------:R-:W-:Y:S01]  /*5cc0*/  FMUL R53, R53, R88.reuse ;  /* 0x0000005835357220 */ /* 0x080fe20000400000 */
[----:B------:R-:W-:Y:S01]  /*5cd0*/  F2FP.TF32.F32.PACK_B R57, R57 ;  /* 0x00000039ff39723e */ /* 0x000fe200024050ff */
[----:B------:R-:W-:Y:S01]  /*5ce0*/  FMUL R55, R55, R88 ;  /* 0x0000005837377220 */ /* 0x000fe20000400000 */
[----:B------:R-:W-:Y:S01]  /*5cf0*/  F2FP.TF32.F32.PACK_B R25, R25 ;  /* 0x00000019ff19723e */ /* 0x000fe200024050ff */
[----:B------:R0:W-:Y:S01]  /*5d00*/  @P0 STG.E desc[UR36][R10.64+0x40], R13 ;  /* 0x0000400d0a000986 */ /* 0x0001e2000c101924 */
[----:B------:R-:W-:-:S02]  /*5d10*/  ISETP.GT.AND P0, PT, R3, 0x8, P2 ;  /* 0x000000080300780c */ /* 0x000fc40001704270 */
[----:B------:R-:W-:Y:S02]  /*5d20*/  ISETP.GT.AND P2, PT, R4, 0x18, PT ;  /* 0x000000180400780c */ /* 0x000fe40003f44270 */
[----:B------:R-:W-:Y:S02]  /*5d30*/  F2FP.TF32.F32.PACK_B R27, R27 ;  /* 0x0000001bff1b723e */ /* 0x000fe400024050ff */
[----:B------:R-:W-:Y:S02]  /*5d40*/  F2FP.TF32.F32.PACK_B R29, R29 ;  /* 0x0000001dff1d723e */ /* 0x000fe400024050ff */
[----:B------:R-:W-:Y:S02]  /*5d50*/  F2FP.TF32.F32.PACK_B R31, R31 ;  /* 0x0000001fff1f723e */ /* 0x000fe400024050ff */
[----:B------:R-:W-:Y:S01]  /*5d60*/  F2FP.TF32.F32.PACK_B R33, R33 ;  /* 0x00000021ff21723e */ /* 0x000fe200024050ff */
[----:B0-----:R-:W-:Y:S01]  /*5d70*/  FMUL R13, R70, R88 ;  /* 0x00000058460d7220 */ /* 0x001fe20000400000 */
[----:B------:R-:W-:Y:S01]  /*5d80*/  F2FP.TF32.F32.PACK_B R35, R35 ;  /* 0x00000023ff23723e */ /* 0x000fe200024050ff */
[----:B------:R-:W-:Y:S01]  /*5d90*/  @P0 STG.E desc[UR36][R10.64+0x44], R67 ;  /* 0x000044430a000986 */ /* 0x000fe2000c101924 */
[----:B------:R-:W-:-:S02]  /*5da0*/  ISETP.GT.AND P0, PT, R3, RZ, P2 ;  /* 0x000000ff0300720c */ /* 0x000fc40001704270 */
[----:B------:R-:W-:Y:S02]  /*5db0*/  F2FP.TF32.F32.PACK_B R13, R13 ;  /* 0x0000000dff0d723e */ /* 0x000fe400024050ff */
[----:B------:R-:W-:Y:S02]  /*5dc0*/  F2FP.TF32.F32.PACK_B R37, R37 ;  /* 0x00000025ff25723e */ /* 0x000fe400024050ff */
[----:B------:R-:W-:Y:S02]  /*5dd0*/  F2FP.TF32.F32.PACK_B R39, R39 ;  /* 0x00000027ff27723e */ /* 0x000fe400024050ff */
[----:B------:R-:W-:Y:S02]  /*5de0*/  F2FP.TF32.F32.PACK_B R41, R41 ;  /* 0x00000029ff29723e */ /* 0x000fe400024050ff */
[----:B------:R-:W-:Y:S02]  /*5df0*/  F2FP.TF32.F32.PACK_B R43, R43 ;  /* 0x0000002bff2b723e */ /* 0x000fe400024050ff */
[----:B------:R-:W-:Y:S01]  /*5e00*/  F2FP.TF32.F32.PACK_B R45, R45 ;  /* 0x0000002dff2d723e */ /* 0x000fe200024050ff */
[----:B------:R0:W-:Y:S01]  /*5e10*/  @P0 STG.E desc[UR36][R8.64+0x60], R5 ;  /* 0x0000600508000986 */ /* 0x0001e2000c101924 */
[----:B------:R-:W-:-:S02]  /*5e20*/  ISETP.GT.AND P0, PT, R3, RZ, P1 ;  /* 0x000000ff0300720c */ /* 0x000fc40000f04270 */
[----:B------:R-:W-:Y:S02]  /*5e30*/  F2FP.TF32.F32.PACK_B R47, R47 ;  /* 0x0000002fff2f723e */ /* 0x000fe400024050ff */
[----:B------:R-:W-:Y:S02]  /*5e40*/  F2FP.TF32.F32.PACK_B R49, R49 ;  /* 0x00000031ff31723e */ /* 0x000fe400024050ff */
[----:B------:R-:W-:Y:S02]  /*5e50*/  F2FP.TF32.F32.PACK_B R51, R51 ;  /* 0x00000033ff33723e */ /* 0x000fe400024050ff */
[----:B------:R-:W-:Y:S02]  /*5e60*/  F2FP.TF32.F32.PACK_B R53, R53 ;  /* 0x00000035ff35723e */ /* 0x000fe400024050ff */
[----:B------:R-:W-:Y:S01]  /*5e70*/  F2FP.TF32.F32.PACK_B R55, R55 ;  /* 0x00000037ff37723e */ /* 0x000fe200024050ff */
[----:B0-----:R-:W-:Y:S02]  /*5e80*/  FMUL R5, R72, R88 ;  /* 0x0000005848057220 */ /* 0x001fe40000400000 */
[----:B------:R-:W-:Y:S01]  /*5e90*/  @P0 STG.E desc[UR36][R8.64+0x64], R69 ;  /* 0x0000644508000986 */ /* 0x000fe2000c101924 */
[----:B------:R-:W-:-:S02]  /*5ea0*/  ISETP.GT.AND P0, PT, R3, 0x8, P2 ;  /* 0x000000080300780c */ /* 0x000fc40001704270 */
[----:B------:R-:W-:Y:S02]  /*5eb0*/  ISETP.GT.AND P2, PT, R4, 0x20, PT ;  /* 0x000000200400780c */ /* 0x000fe40003f44270 */
[----:B------:R-:W-:-:S09]  /*5ec0*/  F2FP.TF32.F32.PACK_B R5, R5 ;  /* 0x00000005ff05723e */ /* 0x000fd200024050ff */
[----:B------:R0:W-:Y:S01]  /*5ed0*/  @P0 STG.E desc[UR36][R10.64+0x60], R13 ;  /* 0x0000600d0a000986 */ /* 0x0001e2000c101924 */
[----:B------:R-:W-:Y:S02]  /*5ee0*/  ISETP.GT.AND P0, PT, R3, 0x8, P1 ;  /* 0x000000080300780c */ /* 0x000fe40000f04270 */
[----:B------:R-:W-:Y:S01]  /*5ef0*/  ISETP.GT.AND P1, PT, R4, 0x21, PT ;  /* 0x000000210400780c */ /* 0x000fe20003f24270 */
[----:B0-----:R-:W-:-:S10]  /*5f00*/  FMUL R13, R74, R88 ;  /* 0x000000584a0d7220 */ /* 0x001fd40000400000 */
[----:B------:R-:W-:Y:S01]  /*5f10*/  @P0 STG.E desc[UR36][R10.64+0x64], R71 ;  /* 0x000064470a000986 */ /* 0x000fe2000c101924 */
[----:B------:R-:W-:Y:S02]  /*5f20*/  ISETP.GT.AND P0, PT, R3, RZ, P2 ;  /* 0x000000ff0300720c */ /* 0x000fe40001704270 */
[----:B------:R-:W-:-:S11]  /*5f30*/  F2FP.TF32.F32.PACK_B R13, R13 ;  /* 0x0000000dff0d723e */ /* 0x000fd600024050ff */
[----:B------:R0:W-:Y:S01]  /*5f40*/  @P0 STG.E desc[UR36][R8.64+0x80], R5 ;  /* 0x0000800508000986 */ /* 0x0001e2000c101924 */
[----:B------:R-:W-:Y:S01]  /*5f50*/  ISETP.GT.AND P0, PT, R3, RZ, P1 ;  /* 0x000000ff0300720c */ /* 0x000fe20000f04270 */
[----:B0-----:R-:W-:-:S12]  /*5f60*/  FMUL R5, R76, R88 ;  /* 0x000000584c057220 */ /* 0x001fd80000400000 */
[----:B------:R-:W-:Y:S01]  /*5f70*/  @P0 STG.E desc[UR36][R8.64+0x84], R73 ;  /* 0x0000844908000986 */ /* 0x000fe2000c101924 */
[----:B------:R-:W-:Y:S02]  /*5f80*/  ISETP.GT.AND P0, PT, R3, 0x8, P2 ;  /* 0x000000080300780c */ /* 0x000fe40001704270 */
[----:B------:R-:W-:Y:S02]  /*5f90*/  F2FP.TF32.F32.PACK_B R5, R5 ;  /* 0x00000005ff05723e */ /* 0x000fe400024050ff */
[----:B------:R-:W-:-:S09]  /*5fa0*/  ISETP.GT.AND P2, PT, R4, 0x38, PT ;  /* 0x000000380400780c */ /* 0x000fd20003f44270 */
[----:B------:R0:W-:Y:S01]  /*5fb0*/  @P0 STG.E desc[UR36][R10.64+0x80], R13 ;  /* 0x0000800d0a000986 */ /* 0x0001e2000c101924 */
[----:B------:R-:W-:Y:S01]  /*5fc0*/  ISETP.GT.AND P0, PT, R3, 0x8, P1 ;  /* 0x000000080300780c */ /* 0x000fe20000f04270 */
[----:B0-----:R-:W-:-:S12]  /*5fd0*/  FMUL R13, R78, R88 ;  /* 0x000000584e0d7220 */ /* 0x001fd80000400000 */
        /* <DEDUP_REMOVED lines=8> */
[----:B------:R-:W-:-:S11]  /*6060*/  F2FP.TF32.F32.PACK_B R5, R5 ;  /* 0x00000005ff05723e */ /* 0x000fd600024050ff */
[----:B------:R0:W-:Y:S01]  /*6070*/  @P0 STG.E desc[UR36][R10.64+0xa0], R13 ;  /* 0x0000a00d0a000986 */ /* 0x0001e2000c101924 */
[C---:B------:R-:W-:Y:S02]  /*6080*/  ISETP.GT.AND P0, PT, R3.reuse, 0x8, P4 ;  /* 0x000000080300780c */ /* 0x040fe40002704270 */
[----:B------:R-:W-:Y:S01]  /*6090*/  ISETP.GT.AND P4, PT, R3, 0x8, P2 ;  /* 0x000000080300780c */ /* 0x000fe20001784270 */
[----:B0-----:R-:W-:-:S10]  /*60a0*/  FMUL R13, R82, R88 ;  /* 0x00000058520d7220 */ /* 0x001fd40000400000 */
[----:B------:R-:W-:Y:S01]  /*60b0*/  @P0 STG.E desc[UR36][R10.64+0xa4], R79 ;  /* 0x0000a44f0a000986 */ /* 0x000fe2000c101924 */
[----:B------:R-:W-:Y:S02]  /*60c0*/  ISETP.GT.AND P0, PT, R3, RZ, P3 ;  /* 0x000000ff0300720c */ /* 0x000fe40001f04270 */
[----:B------:R-:W-:-:S11]  /*60d0*/  F2FP.TF32.F32.PACK_B R13, R13 ;  /* 0x0000000dff0d723e */ /* 0x000fd600024050ff */
[----:B------:R0:W-:Y:S01]  /*60e0*/  @P0 STG.E desc[UR36][R8.64+0xc0], R5 ;  /* 0x0000c00508000986 */ /* 0x0001e2000c101924 */
[----:B------:R-:W-:-:S04]  /*60f0*/  ISETP.GT.AND P0, PT, R4, 0x31, PT ;  /* 0x000000310400780c */ /* 0x000fc80003f04270 */
[----:B------:R-:W-:Y:S01]  /*6100*/  ISETP.GT.AND P1, PT, R3, RZ, P0 ;  /* 0x000000ff0300720c */ /* 0x000fe20000724270 */
[----:B0-----:R-:W-:-:S05]  /*6110*/  FMUL R5, R84, R88 ;  /* 0x0000005854057220 */ /* 0x001fca0000400000 */
[----:B------:R-:W-:-:S07]  /*6120*/  F2FP.TF32.F32.PACK_B R5, R5 ;  /* 0x00000005ff05723e */ /* 0x000fce00024050ff */
[----:B------:R-:W-:Y:S01]  /*6130*/  @P1 STG.E desc[UR36][R8.64+0xc4], R81 ;  /* 0x0000c45108001986 */ /* 0x000fe2000c101924 */
[----:B------:R-:W-:-:S13]  /*6140*/  ISETP.GT.AND P1, PT, R3, 0x8, P3 ;  /* 0x000000080300780c */ /* 0x000fda0001f24270 */
[----:B------:R0:W-:Y:S01]  /*6150*/  @P1 STG.E desc[UR36][R10.64+0xc0], R13 ;  /* 0x0000c00d0a001986 */ /* 0x0001e2000c101924 */
[----:B------:R-:W-:-:S13]  /*6160*/  ISETP.GT.AND P1, PT, R3, 0x8, P0 ;  /* 0x000000080300780c */ /* 0x000fda0000724270 */
[----:B------:R-:W-:Y:S01]  /*6170*/  @P1 STG.E desc[UR36][R10.64+0xc4], R83 ;  /* 0x0000c4530a001986 */ /* 0x000fe2000c101924 */
[----:B------:R-:W-:-:S05]  /*6180*/  IADD3 R14, P1, R91, R10, RZ ;  /* 0x0000000a5b0e7210 */ /* 0x000fca0007f3e0ff */
[----:B------:R-:W-:Y:S01]  /*6190*/  IMAD.X R15, R89, 0x1, R11, P1 ;  /* 0x00000001590f7824 */ /* 0x000fe200008e060b */
[----:B------:R-:W-:-:S13]  /*61a0*/  ISETP.GT.AND P1, PT, R3, RZ, P2 ;  /* 0x000000ff0300720c */ /* 0x000fda0001724270 */
[----:B------:R1:W-:Y:S01]  /*61b0*/  @P1 STG.E desc[UR36][R8.64+0xe0], R5 ;  /* 0x0000e00508001986 */ /* 0x0003e2000c101924 */
[----:B------:R-:W-:-:S05]  /*61c0*/  IADD3 R20, P1, R91, R10, RZ ;  /* 0x0000000a5b147210 */ /* 0x000fca0007f3e0ff */
[----:B------:R-:W-:Y:S01]  /*61d0*/  IMAD.X R21, R89, 0x1, R11, P1 ;  /* 0x0000000159157824 */ /* 0x000fe200008e060b */
[----:B------:R-:W-:-:S05]  /*61e0*/  IADD3 R12, P1, R91, R8, RZ ;  /* 0x000000085b0c7210 */ /* 0x000fca0007f3e0ff */
[----:B0-----:R-:W-:Y:S01]  /*61f0*/  IMAD.X R13, R89, 0x1, R9, P1 ;  /* 0x00000001590d7824 */ /* 0x001fe200008e0609 */
[----:B------:R-:W-:Y:S01]  /*6200*/  ISETP.GT.AND P1, PT, R4, 0x39, PT ;  /* 0x000000390400780c */ /* 0x000fe20003f24270 */
[----:B-1----:R-:W-:-:S03]  /*6210*/  FMUL R5, R86, R88 ;  /* 0x0000005856057220 */ /* 0x002fc60000400000 */
[----:B------:R-:W-:Y:S02]  /*6220*/  ISETP.GT.AND P5, PT, R3, RZ, P1 ;  /* 0x000000ff0300720c */ /* 0x000fe40000fa4270 */
[----:B------:R-:W-:-:S11]  /*6230*/  F2FP.TF32.F32.PACK_B R5, R5 ;  /* 0x00000005ff05723e */ /* 0x000fd600024050ff */
[----:B------:R-:W-:Y:S01]  /*6240*/  @P5 STG.E desc[UR36][R8.64+0xe4], R85 ;  /* 0x0000e45508005986 */ /* 0x000fe2000c101924 */
[----:B------:R-:W-:-:S03]  /*6250*/  ISETP.GT.AND P5, PT, R4, 0x1, PT ;  /* 0x000000010400780c */ /* 0x000fc60003fa4270 */
[----:B------:R0:W-:Y:S01]  /*6260*/  @P4 STG.E desc[UR36][R10.64+0xe0], R5 ;  /* 0x0000e0050a004986 */ /* 0x0001e2000c101924 */
[C---:B------:R-:W-:Y:S02]  /*6270*/  ISETP.GT.AND P4, PT, R3.reuse, 0x8, P1 ;  /* 0x000000080300780c */ /* 0x040fe40000f84270 */
[----:B------:R-:W-:Y:S01]  /*6280*/  ISETP.GT.AND P5, PT, R3, 0x80, P5 ;  /* 0x000000800300780c */ /* 0x000fe20002fa4270 */
[----:B0-----:R-:W-:-:S10]  /*6290*/  FMUL R5, R26, R88 ;  /* 0x000000581a057220 */ /* 0x001fd40000400000 */
[----:B------:R0:W-:Y:S01]  /*62a0*/  @P4 STG.E desc[UR36][R10.64+0xe4], R87 ;  /* 0x0000e4570a004986 */ /* 0x0001e2000c101924 */
[C---:B------:R-:W-:Y:S01]  /*62b0*/  ISETP.GT.AND P4, PT, R3.reuse, 0x80, P6 ;  /* 0x000000800300780c */ /* 0x040fe20003784270 */
[----:B------:R-:W-:Y:S01]  /*62c0*/  @P5 IMAD.MOV.U32 R8, RZ, RZ, R12 ;  /* 0x000000ffff085224 */ /* 0x000fe200078e000c */
[----:B------:R-:W-:Y:S01]  /*62d0*/  ISETP.GT.AND P6, PT, R3, 0x88, P6 ;  /* 0x000000880300780c */ /* 0x000fe200037c4270 */
[----:B------:R-:W-:Y:S01]  /*62e0*/  @P5 IMAD.MOV.U32 R9, RZ, RZ, R13 ;  /* 0x000000ffff095224 */ /* 0x000fe200078e000d */
[----:B------:R-:W-:Y:S01]  /*62f0*/  F2FP.TF32.F32.PACK_B R5, R5 ;  /* 0x00000005ff05723e */ /* 0x000fe200024050ff */
[----:B0-----:R-:W-:-:S08]  /*6300*/  FMUL R11, R28, R88 ;  /* 0x000000581c0b7220 */ /* 0x001fd00000400000 */
[----:B------:R-:W-:Y:S01]  /*6310*/  @P4 STG.E desc[UR36][R12.64], R57 ;  /* 0x000000390c004986 */ /* 0x000fe2000c101924 */
[----:B------:R-:W-:Y:S02]  /*6320*/  ISETP.NE.AND P4, PT, R56, RZ, PT ;  /* 0x000000ff3800720c */ /* 0x000fe40003f85270 */
[----:B------:R-:W-:Y:S01]  /*6330*/  F2FP.TF32.F32.PACK_B R11, R11 ;  /* 0x0000000bff0b723e */ /* 0x000fe200024050ff */
[----:B------:R-:W-:Y:S01]  /*6340*/  @P5 STG.E desc[UR36][R8.64+0x4], R25 ;  /* 0x0000041908005986 */ /* 0x000fe2000c101924 */
[----:B------:R-:W-:-:S03]  /*6350*/  ISETP.NE.AND P5, PT, R58, RZ, PT ;  /* 0x000000ff3a00720c */ /* 0x000fc60003fa5270 */
[----:B------:R0:W-:Y:S01]  /*6360*/  @P6 STG.E desc[UR36][R14.64], R5 ;  /* 0x000000050e006986 */ /* 0x0001e2000c101924 */
[----:B------:R-:W-:-:S04]  /*6370*/  ISETP.GT.AND P6, PT, R4, 0x1, PT ;  /* 0x000000010400780c */ /* 0x000fc80003fc4270 */
[----:B------:R-:W-:Y:S01]  /*6380*/  ISETP.GT.AND P6, PT, R3, 0x88, P6 ;  /* 0x000000880300780c */ /* 0x000fe200037c4270 */
[-C--:B0-----:R-:W-:Y:S01]  /*6390*/  FMUL R5, R30, R88.reuse ;  /* 0x000000581e057220 */ /* 0x081fe20000400000 */
[----:B------:R-:W-:-:S04]  /*63a0*/  FMUL R15, R50, R88 ;  /* 0x00000058320f7220 */ /* 0x000fc80000400000 */
[----:B------:R-:W-:-:S07]  /*63b0*/  F2FP.TF32.F32.PACK_B R5, R5 ;  /* 0x00000005ff05723e */ /* 0x000fce00024050ff */
[----:B------:R0:W-:Y:S01]  /*63c0*/  @P6 STG.E desc[UR36][R20.64+0x4], R27 ;  /* 0x0000041b14006986 */ /* 0x0001e2000c101924 */
[----:B------:R-:W-:Y:S02]  /*63d0*/  ISETP.GT.AND P6, PT, R4, 0x8, PT ;  /* 0x000000080400780c */ /* 0x000fe40003fc4270 */
[----:B------:R-:W-:Y:S02]  /*63e0*/  F2FP.TF32.F32.PACK_B R15, R15 ;  /* 0x0000000fff0f723e */ /* 0x000fe400024050ff */
[----:B------:R-:W-:Y:S01]  /*63f0*/  ISETP.GT.AND P6, PT, R3, 0x80, P6 ;  /* 0x000000800300780c */ /* 0x000fe200037c4270 */
[----:B0-----:R-:W-:-:S05]  /*6400*/  FMUL R21, R52, R88 ;  /* 0x0000005834157220 */ /* 0x001fca0000400000 */
[----:B------:R-:W-:-:S07]  /*6410*/  F2FP.TF32.F32.PACK_B R21, R21 ;  /* 0x00000015ff15723e */ /* 0x000fce00024050ff */
[----:B------:R-:W-:Y:S02]  /*6420*/  @P6 IMAD.MOV.U32 R8, RZ, RZ, R12 ;  /* 0x000000ffff086224 */ /* 0x000fe400078e000c */
[----:B------:R-:W-:-:S05]  /*6430*/  @P6 IMAD.MOV.U32 R9, RZ, RZ, R13 ;  /* 0x000000ffff096224 */ /* 0x000fca00078e000d */
[----:B------:R0:W-:Y:S01]  /*6440*/  @P6 STG.E desc[UR36][R8.64+0x20], R11 ;  /* 0x0000200b08006986 */ /* 0x0001e2000c101924 */
[----:B------:R-:W-:-:S04]  /*6450*/  ISETP.GT.AND P6, PT, R4, 0x9, PT ;  /* 0x000000090400780c */ /* 0x000fc80003fc4270 */
[----:B------:R-:W-:Y:S01]  /*6460*/  ISETP.GT.AND P6, PT, R3, 0x80, P6 ;  /* 0x000000800300780c */ /* 0x000fe200037c4270 */
[----:B0-----:R-:W-:-:S05]  /*6470*/  FMUL R11, R32, R88 ;  /* 0x00000058200b7220 */ /* 0x001fca0000400000 */
[----:B------:R-:W-:-:S07]  /*6480*/  F2FP.TF32.F32.PACK_B R11, R11 ;  /* 0x0000000bff0b723e */ /* 0x000fce00024050ff */
[----:B------:R-:W-:Y:S02]  /*6490*/  @P6 IMAD.MOV.U32 R8, RZ, RZ, R12 ;  /* 0x000000ffff086224 */ /* 0x000fe400078e000c */
[----:B------:R-:W-:-:S05]  /*64a0*/  @P6 IMAD.MOV.U32 R9, RZ, RZ, R13 ;  /* 0x000000ffff096224 */ /* 0x000fca00078e000d */
[----:B------:R-:W-:Y:S01]  /*64b0*/  @P6 STG.E desc[UR36][R8.64+0x24], R29 ;  /* 0x0000241d08006986 */ /* 0x000fe2000c101924 */
[----:B------:R-:W-:-:S04]  /*64c0*/  ISETP.GT.AND P6, PT, R4, 0x8, PT ;  /* 0x000000080400780c */ /* 0x000fc80003fc4270 */
[----:B------:R-:W-:-:S13]  /*64d0*/  ISETP.GT.AND P6, PT, R3, 0x88, P6 ;  /* 0x000000880300780c */ /* 0x000fda00037c4270 */
[----:B------:R0:W-:Y:S01]  /*64e0*/  @P6 STG.E desc[UR36][R6.64+0x20], R5 ;  /* 0x0000200506006986 */ /* 0x0001e2000c101924 */
[----:B------:R-:W-:-:S04]  /*64f0*/  ISETP.GT.AND P6, PT, R4, 0x9, PT ;  /* 0x000000090400780c */ /* 0x000fc80003fc4270 */
[----:B------:R-:W-:Y:S01]  /*6500*/  ISETP.GT.AND P6, PT, R3, 0x88, P6 ;  /* 0x000000880300780c */ /* 0x000fe200037c4270 */
[----:B0-----:R-:W-:-:S05]  /*6510*/  FMUL R5, R34, R88 ;  /* 0x0000005822057220 */ /* 0x001fca0000400000 */
[----:B------:R-:W-:-:S07]  /*6520*/  F2FP.TF32.F32.PACK_B R5, R5 ;  /* 0x00000005ff05723e */ /* 0x000fce00024050ff */
[----:B------:R-:W-:Y:S01]  /*6530*/  @P6 STG.E desc[UR36][R6.64+0x24], R31 ;  /* 0x0000241f06006986 */ /* 0x000fe2000c101924 */
[----:B------:R-:W-:-:S04]  /*6540*/  ISETP.GT.AND P6, PT, R4, 0x10, PT ;  /* 0x000000100400780c */ /* 0x000fc80003fc4270 */
[----:B------:R-:W-:-:S13]  /*6550*/  ISETP.GT.AND P6, PT, R3, 0x80, P6 ;  /* 0x000000800300780c */ /* 0x000fda00037c4270 */
        /* <DEDUP_REMOVED lines=54> */
[----:B------:R0:W-:Y:S01]  /*68c0*/  @P6 STG.E desc[UR36][R6.64+0x80], R5 ;  /* 0x0000800506006986 */ /* 0x0001e2000c101924 */
[----:B------:R-:W-:-:S04]  /*68d0*/  ISETP.GT.AND P6, PT, R4, 0x21, PT ;  /* 0x000000210400780c */ /* 0x000fc80003fc4270 */
[----:B------:R-:W-:-:S13]  /*68e0*/  ISETP.GT.AND P6, PT, R3, 0x88, P6 ;  /* 0x000000880300780c */ /* 0x000fda00037c4270 */
[----:B------:R-:W-:Y:S02]  /*68f0*/  @P6 IMAD.MOV.U32 R4, RZ, RZ, R6 ;  /* 0x000000ffff046224 */ /* 0x000fe400078e0006 */
[----:B0-----:R-:W-:-:S05]  /*6900*/  @P6 IMAD.MOV.U32 R5, RZ, RZ, R7 ;  /* 0x000000ffff056224 */ /* 0x001fca00078e0007 */
[----:B------:R0:W-:Y:S01]  /*6910*/  @P6 STG.E desc[UR36][R4.64+0x84], R43 ;  /* 0x0000842b04006986 */ /* 0x0001e2000c101924 */
[C---:B------:R-:W-:Y:S02]  /*6920*/  ISETP.GT.AND P6, PT, R3.reuse, 0x80, P5 ;  /* 0x000000800300780c */ /* 0x040fe40002fc4270 */
[----:B------:R-:W-:-:S11]  /*6930*/  ISETP.GT.AND P5, PT, R3, 0x88, P5 ;  /* 0x000000880300780c */ /* 0x000fd60002fa4270 */
[----:B0-----:R-:W-:Y:S02]  /*6940*/  @P6 IMAD.MOV.U32 R4, RZ, RZ, R12 ;  /* 0x000000ffff046224 */ /* 0x001fe400078e000c */
[----:B------:R-:W-:-:S05]  /*6950*/  @P6 IMAD.MOV.U32 R5, RZ, RZ, R13 ;  /* 0x000000ffff056224 */ /* 0x000fca00078e000d */
[----:B------:R0:W-:Y:S01]  /*6960*/  @P6 STG.E desc[UR36][R4.64+0xa0], R9 ;  /* 0x0000a00904006986 */ /* 0x0001e2000c101924 */
[C---:B------:R-:W-:Y:S02]  /*6970*/  ISETP.GT.AND P6, PT, R3.reuse, 0x80, P4 ;  /* 0x000000800300780c */ /* 0x040fe400027c4270 */
[----:B------:R-:W-:Y:S01]  /*6980*/  ISETP.GT.AND P4, PT, R3, 0x88, P4 ;  /* 0x000000880300780c */ /* 0x000fe20002784270 */
[----:B0-----:R-:W-:-:S10]  /*6990*/  FMUL R9, R48, R88 ;  /* 0x0000005830097220 */ /* 0x001fd40000400000 */
[----:B------:R-:W-:Y:S02]  /*69a0*/  @P6 IMAD.MOV.U32 R4, RZ, RZ, R12 ;  /* 0x000000ffff046224 */ /* 0x000fe400078e000c */
[----:B------:R-:W-:Y:S01]  /*69b0*/  @P6 IMAD.MOV.U32 R5, RZ, RZ, R13 ;  /* 0x000000ffff056224 */ /* 0x000fe200078e000d */
[----:B------:R-:W-:-:S04]  /*69c0*/  F2FP.TF32.F32.PACK_B R9, R9 ;  /* 0x00000009ff09723e */ /* 0x000fc800024050ff */
[----:B------:R0:W-:Y:S02]  /*69d0*/  @P6 STG.E desc[UR36][R4.64+0xa4], R45 ;  /* 0x0000a42d04006986 */ /* 0x0001e4000c101924 */
[----:B0-----:R-:W-:Y:S02]  /*69e0*/  @P5 IMAD.MOV.U32 R4, RZ, RZ, R6 ;  /* 0x000000ffff045224 */ /* 0x001fe400078e0006 */
[----:B------:R-:W-:-:S05]  /*69f0*/  @P5 IMAD.MOV.U32 R5, RZ, RZ, R7 ;  /* 0x000000ffff055224 */ /* 0x000fca00078e0007 */
[----:B------:R0:W-:Y:S01]  /*6a00*/  @P5 STG.E desc[UR36][R4.64+0xa0], R11 ;  /* 0x0000a00b04005986 */ /* 0x0001e2000c101924 */
[C---:B------:R-:W-:Y:S02]  /*6a10*/  ISETP.GT.AND P5, PT, R3.reuse, 0x80, P3 ;  /* 0x000000800300780c */ /* 0x040fe40001fa4270 */
[----:B------:R-:W-:Y:S01]  /*6a20*/  ISETP.GT.AND P3, PT, R3, 0x88, P3 ;  /* 0x000000880300780c */ /* 0x000fe20001f64270 */
[----:B0-----:R-:W-:Y:S02]  /*6a30*/  @P4 IMAD.MOV.U32 R4, RZ, RZ, R6 ;  /* 0x000000ffff044224 */ /* 0x001fe400078e0006 */
[----:B------:R-:W-:Y:S01]  /*6a40*/  FMUL R11, R54, R88 ;  /* 0x00000058360b7220 */ /* 0x000fe20000400000 */
[----:B------:R-:W-:-:S04]  /*6a50*/  @P4 IMAD.MOV.U32 R5, RZ, RZ, R7 ;  /* 0x000000ffff054224 */ /* 0x000fc800078e0007 */
[----:B------:R-:W-:Y:S01]  /*6a60*/  F2FP.TF32.F32.PACK_B R11, R11 ;  /* 0x0000000bff0b723e */ /* 0x000fe200024050ff */
[----:B------:R0:W-:Y:S01]  /*6a70*/  @P4 STG.E desc[UR36][R4.64+0xa4], R47 ;  /* 0x0000a42f04004986 */ /* 0x0001e2000c101924 */
[C---:B------:R-:W-:Y:S02]  /*6a80*/  ISETP.GT.AND P4, PT, R3.reuse, 0x80, P0 ;  /* 0x000000800300780c */ /* 0x040fe40000784270 */
[----:B------:R-:W-:Y:S01]  /*6a90*/  ISETP.GT.AND P0, PT, R3, 0x88, P0 ;  /* 0x000000880300780c */ /* 0x000fe20000704270 */
[----:B0-----:R-:W-:Y:S02]  /*6aa0*/  @P5 IMAD.MOV.U32 R4, RZ, RZ, R12 ;  /* 0x000000ffff045224 */ /* 0x001fe400078e000c */
[----:B------:R-:W-:-:S05]  /*6ab0*/  @P5 IMAD.MOV.U32 R5, RZ, RZ, R13 ;  /* 0x000000ffff055224 */ /* 0x000fca00078e000d */
        /* <DEDUP_REMOVED lines=10> */
[----:B------:R0:W-:Y:S02]  /*6b60*/  @P3 STG.E desc[UR36][R4.64+0xc0], R15 ;  /* 0x0000c00f04003986 */ /* 0x0001e4000c101924 */
[----:B0-----:R-:W-:Y:S02]  /*6b70*/  @P0 IMAD.MOV.U32 R4, RZ, RZ, R6 ;  /* 0x000000ffff040224 */ /* 0x001fe400078e0006 */
[----:B------:R-:W-:-:S05]  /*6b80*/  @P0 IMAD.MOV.U32 R5, RZ, RZ, R7 ;  /* 0x000000ffff050224 */ /* 0x000fca00078e0007 */
[----:B------:R0:W-:Y:S02]  /*6b90*/  @P0 STG.E desc[UR36][R4.64+0xc4], R51 ;  /* 0x0000c43304000986 */ /* 0x0001e4000c101924 */
[----:B0-----:R-:W-:Y:S02]  /*6ba0*/  @P5 IMAD.MOV.U32 R4, RZ, RZ, R12 ;  /* 0x000000ffff045224 */ /* 0x001fe400078e000c */
[----:B------:R-:W-:-:S05]  /*6bb0*/  @P5 IMAD.MOV.U32 R5, RZ, RZ, R13 ;  /* 0x000000ffff055224 */ /* 0x000fca00078e000d */
[----:B------:R0:W-:Y:S04]  /*6bc0*/  @P5 STG.E desc[UR36][R4.64+0xe0], R21 ;  /* 0x0000e01504005986 */ /* 0x0001e8000c101924 */
[----:B------:R1:W-:Y:S01]  /*6bd0*/  @P4 STG.E desc[UR36][R12.64+0xe4], R53 ;  /* 0x0000e4350c004986 */ /* 0x0003e2000c101924 */
[----:B0-----:R-:W-:Y:S02]  /*6be0*/  @P2 IMAD.MOV.U32 R4, RZ, RZ, R6 ;  /* 0x000000ffff042224 */ /* 0x001fe400078e0006 */
[----:B------:R-:W-:-:S05]  /*6bf0*/  @P2 IMAD.MOV.U32 R5, RZ, RZ, R7 ;  /* 0x000000ffff052224 */ /* 0x000fca00078e0007 */
[----:B------:R1:W-:Y:S04]  /*6c00*/  @P2 STG.E desc[UR36][R4.64+0xe0], R11 ;  /* 0x0000e00b04002986 */ /* 0x0003e8000c101924 */
[----:B------:R1:W-:Y:S02]  /*6c10*/  @P1 STG.E desc[UR36][R6.64+0xe4], R55 ;  /* 0x0000e43706001986 */ /* 0x0003e4000c101924 */
.L_x_156:
[----:B------:R-:W-:Y:S05]  /*6c20*/  BSYNC B0 ;  /* 0x0000000000007941 */ /* 0x000fea0003800000 */
.L_x_32:
[----:B------:R-:W-:Y:S01]  /*6c30*/  ULDC UR4, c[0x0][0xc] ;  /* 0x0000030000047ab9 */ /* 0x000fe20000000800 */
[----:B------:R-:W-:Y:S01]  /*6c40*/  ULDC UR5, c[0x0][0x10] ;  /* 0x0000040000057ab9 */ /* 0x000fe20000000800 */
[----:B------:R-:W2:Y:S01]  /*6c50*/  LDC R3, c[0x0][0x14] ;  /* 0x00000500ff037b82 */ /* 0x000ea20000000800 */
[----:B------:R-:W-:Y:S01]  /*6c60*/  UIMAD.WIDE.U32 UR4, UR4, UR5, URZ ;  /* 0x00000005040472a5 */ /* 0x000fe2000f8e003f */
[----:B------:R-:W-:Y:S02]  /*6c70*/  IMAD.MOV.U32 R92, RZ, RZ, -0x1 ;  /* 0xffffffffff5c7424 */ /* 0x000fe400078e00ff */
[----:B------:R-:W-:-:S03]  /*6c80*/  IMAD.MOV.U32 R89, RZ, RZ, -0x1 ;  /* 0xffffffffff597424 */ /* 0x000fc600078e00ff */
[----:B--2---:R-:W-:-:S04]  /*6c90*/  IMAD.WIDE.U32 R16, R3, UR4, R16 ;  /* 0x0000000403107c25 */ /* 0x004fc8000f8e0010 */
[----:B------:R-:W-:Y:S01]  /*6ca0*/  IMAD R3, R3, UR5, RZ ;  /* 0x0000000503037c24 */ /* 0x000fe2000f8e02ff */
[----:B------:R-:W-:Y:S02]  /*6cb0*/  ULDC.64 UR4, c[0x0][0x650] ;  /* 0x0001940000047ab9 */ /* 0x000fe40000000a00 */
[----:B------:R-:W-:Y:S01]  /*6cc0*/  ISETP.GE.U32.AND P0, PT, R16, UR4, PT ;  /* 0x0000000410007c0c */ /* 0x000fe2000bf06070 */
[--C-:B------:R-:W-:Y:S01]  /*6cd0*/  IMAD.IADD R17, R17, 0x1, R3.reuse ;  /* 0x0000000111117824 */ /* 0x100fe200078e0203 */
[----:B------:R-:W-:-:S04]  /*6ce0*/  PRMT R3, RZ, 0x7610, R3 ;  /* 0x00007610ff037816 */ /* 0x000fc80000000003 */
[----:B------:R-:W-:-:S13]  /*6cf0*/  ISETP.GE.U32.AND.EX P0, PT, R17, UR5, PT, P0 ;  /* 0x0000000511007c0c */ /* 0x000fda000bf06100 */
[----:B------:R-:W-:Y:S05]  /*6d00*/  @P0 BRA `(.L_x_157) ;  /* 0x0000000400640947 */ /* 0x000fea0003800000 */
[----:B-1----:R-:W1:Y:S01]  /*6d10*/  S2R R12, SR_CTAID.X ;  /* 0x00000000000c7919 */ /* 0x002e620000002500 */
[----:B0-----:R-:W0:Y:S01]  /*6d20*/  LDC.64 R10, c[0x0][0x628] ;  /* 0x00018a00ff0a7b82 */ /* 0x001e220000000a00 */
[----:B------:R-:W-:Y:S01]  /*6d30*/  ULDC UR4, c[0x0][0x150] ;  /* 0x0000540000047ab9 */ /* 0x000fe20000000800 */
[----:B----4-:R-:W-:Y:S01]  /*6d40*/  IMAD.MOV.U32 R8, RZ, RZ, R16 ;  /* 0x000000ffff087224 */ /* 0x010fe200078e0010 */
[----:B------:R-:W2:Y:S01]  /*6d50*/  S2R R24, SR_CTAID.Y ;  /* 0x0000000000187919 */ /* 0x000ea20000002600 */
[----:B------:R-:W-:-:S04]  /*6d60*/  IMAD.MOV.U32 R9, RZ, RZ, R17 ;  /* 0x000000ffff097224 */ /* 0x000fc800078e0011 */
[----:B------:R-:W4:Y:S08]  /*6d70*/  LDC R21, c[0x0][0x144] ;  /* 0x00005100ff157b82 */ /* 0x000f300000000800 */
[----:B------:R-:W2:Y:S08]  /*6d80*/  LDC R0, c[0x0][0x630] ;  /* 0x00018c00ff007b82 */ /* 0x000eb00000000800 */
[----:B---3--:R-:W3:Y:S01]  /*6d90*/  LDC.64 R14, c[0x0][0x620] ;  /* 0x00018800ff0e7b82 */ /* 0x008ee20000000a00 */
[----:B0-----:R-:W-:-:S04]  /*6da0*/  ISETP.NE.U32.AND P0, PT, R10, RZ, PT ;  /* 0x000000ff0a00720c */ /* 0x001fc80003f05070 */
[----:B------:R-:W-:Y:S02]  /*6db0*/  ISETP.NE.AND.EX P0, PT, R11, RZ, PT, P0 ;  /* 0x000000ff0b00720c */ /* 0x000fe40003f05300 */
[----:B-1----:R-:W-:-:S05]  /*6dc0*/  I2FP.F32.U32 R3, R12 ;  /* 0x0000000c00037245 */ /* 0x002fca0000201000 */
[----:B------:R-:W-:-:S04]  /*6dd0*/  FMUL R3, R3, UR4 ;  /* 0x0000000403037c20 */ /* 0x000fc80008400000 */
[----:B------:R0:W1:Y:S02]  /*6de0*/  F2I.U32.TRUNC.NTZ R20, R3 ;  /* 0x0000000300147305 */ /* 0x000064000020f000 */
[----:B--2-4-:R-:W-:Y:S05]  /*6df0*/  @!P0 BRA `(.L_x_158) ;  /* 0x0000000000288947 */ /* 0x014fea0003800000 */
[----:B0-----:R-:W0:Y:S02]  /*6e00*/  LDC R3, c[0x0][0x634] ;  /* 0x00018d00ff037b82 */ /* 0x001e240000000800 */
        /* <DEDUP_REMOVED lines=9> */
.L_x_158:
[----:B------:R-:W2:Y:S01]  /*6ea0*/  LDC.64 R28, c[0x0][0x640] ;  /* 0x00019000ff1c7b82 */ /* 0x000ea20000000a00 */
[-CC-:B------:R-:W-:Y:S01]  /*6eb0*/  SHF.R.U64 R89, R8, R0.reuse, R9.reuse ;  /* 0x0000000008597219 */ /* 0x180fe20000001209 */
[----:B-1----:R-:W-:Y:S01]  /*6ec0*/  IMAD.MOV R20, RZ, RZ, -R20 ;  /* 0x000000ffff147224 */ /* 0x002fe200078e0a14 */
[----:B------:R-:W-:Y:S01]  /*6ed0*/  SHF.R.U32.HI R0, RZ, R0, R9 ;  /* 0x00000000ff007219 */ /* 0x000fe20000011609 */
[----:B------:R-:W-:Y:S01]  /*6ee0*/  ULDC UR4, c[0x0][0x154] ;  /* 0x0000550000047ab9 */ /* 0x000fe20000000800 */
[----:B0-----:R-:W-:Y:S01]  /*6ef0*/  IADD3 R3, P0, RZ, -R89, RZ ;  /* 0x80000059ff037210 */ /* 0x001fe20007f1e0ff */
[----:B------:R-:W-:Y:S02]  /*6f00*/  IMAD R21, R21, R20, R12 ;  /* 0x0000001415157224 */ /* 0x000fe400078e020c */
[----:B------:R-:W0:Y:S01]  /*6f10*/  LDC R6, c[0x0][0x618] ;  /* 0x00018600ff067b82 */ /* 0x000e220000000800 */
[----:B------:R-:W-:Y:S02]  /*6f20*/  IMAD.MOV.U32 R7, RZ, RZ, 0x1 ;  /* 0x00000001ff077424 */ /* 0x000fe400078e00ff */
[----:B------:R-:W-:-:S04]  /*6f30*/  IMAD.X R5, RZ, RZ, ~R0, P0 ;  /* 0x000000ffff057224 */ /* 0x000fc800000e0e00 */
[-C--:B---3--:R-:W-:Y:S01]  /*6f40*/  IMAD R0, R5, R14.reuse, RZ ;  /* 0x0000000e05007224 */ /* 0x088fe200078e02ff */
[----:B------:R-:W1:Y:S01]  /*6f50*/  LDC R8, c[0x0][0x608] ;  /* 0x00018200ff087b82 */ /* 0x000e620000000800 */
[----:B------:R-:W-:-:S04]  /*6f60*/  IMAD.WIDE.U32 R4, R3, R14, R16 ;  /* 0x0000000e03047225 */ /* 0x000fc800078e0010 */
[----:B------:R-:W-:Y:S01]  /*6f70*/  IMAD R3, R3, R15, R0 ;  /* 0x0000000f03037224 */ /* 0x000fe200078e0200 */
[----:B------:R-:W-:Y:S02]  /*6f80*/  I2FP.F32.U32 R0, R24 ;  /* 0x0000001800007245 */ /* 0x000fe40000201000 */
[----:B------:R-:W3:Y:S01]  /*6f90*/  LDC R26, c[0x0][0x658] ;  /* 0x00019600ff1a7b82 */ /* 0x000ee20000000800 */
[----:B------:R-:W-:Y:S01]  /*6fa0*/  IMAD.IADD R3, R5, 0x1, R3 ;  /* 0x0000000105037824 */ /* 0x000fe200078e0203 */
[----:B--2---:R-:W-:Y:S01]  /*6fb0*/  ISETP.NE.U32.AND P0, PT, R28, RZ, PT ;  /* 0x000000ff1c00720c */ /* 0x004fe20003f05070 */
[----:B------:R-:W-:Y:S01]  /*6fc0*/  FMUL R0, R0, UR4 ;  /* 0x0000000400007c20 */ /* 0x000fe20008400000 */
[----:B------:R-:W-:Y:S02]  /*6fd0*/  IMAD.MOV.U32 R5, RZ, RZ, -0x1 ;  /* 0xffffffffff057424 */ /* 0x000fe400078e00ff */
[----:B------:R-:W-:Y:S01]  /*6fe0*/  ISETP.NE.AND.EX P0, PT, R29, RZ, PT, P0 ;  /* 0x000000ff1d00720c */ /* 0x000fe20003f05300 */
[----:B------:R2:W4:Y:S01]  /*6ff0*/  F2I.U32.TRUNC.NTZ R13, R0 ;  /* 0x00000000000d7305 */ /* 0x000522000020f000 */
[----:B------:R-:W2:Y:S01]  /*7000*/  LDC R15, c[0x0][0x148] ;  /* 0x00005200ff0f7b82 */ /* 0x000ea20000000800 */
[----:B0-----:R-:W-:-:S02]  /*7010*/  SHF.R.U64 R12, R4, R6, R3 ;  /* 0x00000006040c7219 */ /* 0x001fc40000001203 */
[----:B------:R-:W-:-:S05]  /*7020*/  SHF.R.U32.HI R3, RZ, R6, R3 ;  /* 0x00000006ff037219 */ /* 0x000fca0000011603 */
[----:B------:R-:W0:Y:S01]  /*7030*/  LDC R20, c[0x0][0x600] ;  /* 0x00018000ff147b82 */ /* 0x000e220000000800 */
[-CC-:B-1----:R-:W-:Y:S02]  /*7040*/  SHF.R.U64 R10, R12, R8.reuse, R3.reuse ;  /* 0x000000080c0a7219 */ /* 0x182fe40000001203 */
[----:B------:R-:W-:-:S05]  /*7050*/  SHF.R.U32.HI R3, RZ, R8, R3 ;  /* 0x00000008ff037219 */ /* 0x000fca0000011603 */
[----:B------:R-:W1:Y:S01]  /*7060*/  LDC R27, c[0x0][0x648] ;  /* 0x00019200ff1b7b82 */ /* 0x000e620000000800 */
[-C--:B---3--:R-:W-:Y:S02]  /*7070*/  SHF.L.U32 R4, R5, R26.reuse, RZ ;  /* 0x0000001a05047219 */ /* 0x088fe400000006ff */
[-CC-:B------:R-:W-:Y:S02]  /*7080*/  SHF.R.U64 R14, R10, R26.reuse, R3.reuse ;  /* 0x0000001a0a0e7219 */ /* 0x180fe40000001203 */
[----:B------:R-:W-:Y:S02]  /*7090*/  SHF.R.U32.HI R5, RZ, R26, R3 ;  /* 0x0000001aff057219 */ /* 0x000fe40000011603 */
[----:B------:R-:W-:Y:S01]  /*70a0*/  LOP3.LUT R25, RZ, R4, RZ, 0x33, !PT ;  /* 0x00000004ff197212 */ /* 0x000fe200078e33ff */
[----:B------:R-:W3:Y:S01]  /*70b0*/  LDC R30, c[0x0][0x638] ;  /* 0x00018e00ff1e7b82 */ /* 0x000ee20000000800 */
[----:B------:R-:W-:Y:S01]  /*70c0*/  SHF.L.U32 R26, R7, R26, RZ ;  /* 0x0000001a071a7219 */ /* 0x000fe200000006ff */
[----:B------:R-:W-:-:S06]  /*70d0*/  IMAD.MOV.U32 R4, RZ, RZ, R14 ;  /* 0x000000ffff047224 */ /* 0x000fcc00078e000e */
[----:B------:R-:W0:Y:S01]  /*70e0*/  LDC R31, c[0x0][0x610] ;  /* 0x00018400ff1f7b82 */ /* 0x000e220000000800 */
[----:B----4-:R-:W-:Y:S05]  /*70f0*/  @!P0 BRA `(.L_x_159) ;  /* 0x0000000000288947 */ /* 0x010fea0003800000 */
        /* <DEDUP_REMOVED lines=10> */
.L_x_159:
[----:B------:R-:W-:Y:S01]  /*71a0*/  ISETP.NE.AND P0, PT, R2, 0x1, PT ;  /* 0x000000010200780c */ /* 0x000fe20003f05270 */
[----:B0-----:R-:W-:Y:S01]  /*71b0*/  VIADD R7, R20, 0xffffffff ;  /* 0xffffffff14077836 */ /* 0x001fe20000000000 */
[----:B-12---:R-:W-:Y:S01]  /*71c0*/  SHF.R.U64 R0, R4, R27, R5 ;  /* 0x0000001b04007219 */ /* 0x006fe20000001205 */
[----:B------:R-:W-:Y:S01]  /*71d0*/  IMAD.MOV R13, RZ, RZ, -R13 ;  /* 0x000000ffff0d7224 */ /* 0x000fe200078e0a0d */
[----:B------:R-:W-:Y:S01]  /*71e0*/  LOP3.LUT R5, R10, R25, RZ, 0xc0, !PT ;  /* 0x000000190a057212 */ /* 0x000fe200078ec0ff */
[----:B------:R-:W-:Y:S01]  /*71f0*/  IMAD.MOV.U32 R4, RZ, RZ, 0x1 ;  /* 0x00000001ff047424 */ /* 0x000fe200078e00ff */
[----:B------:R-:W-:Y:S01]  /*7200*/  LOP3.LUT R12, R12, R7, RZ, 0xc0, !PT ;  /* 0x000000070c0c7212 */ /* 0x000fe200078ec0ff */
[----:B------:R-:W-:Y:S02]  /*7210*/  IMAD.MOV R3, RZ, RZ, -R0 ;  /* 0x000000ffff037224 */ /* 0x000fe400078e0a00 */
[----:B------:R-:W-:Y:S02]  /*7220*/  IMAD R0, R26, R0, R5 ;  /* 0x000000001a007224 */ /* 0x000fe400078e0205 */
[----:B---3--:R-:W-:-:S02]  /*7230*/  IMAD R3, R3, R30, R14 ;  /* 0x0000001e03037224 */ /* 0x008fc400078e020e */
[----:B------:R-:W-:Y:S02]  /*7240*/  @P0 IMAD R21, R15, R13, R24 ;  /* 0x0000000d0f150224 */ /* 0x000fe400078e0218 */
[----:B------:R-:W-:Y:S01]  /*7250*/  IMAD R5, R3, R20, R12 ;  /* 0x0000001403057224 */ /* 0x000fe200078e020c */
[----:B------:R-:W-:Y:S01]  /*7260*/  PRMT R3, R4, 0x7610, R3 ;  /* 0x0000761004037816 */ /* 0x000fe20000000003 */
[----:B------:R-:W-:-:S05]  /*7270*/  IMAD R0, R0, R31, R21 ;  /* 0x0000001f00007224 */ /* 0x000fca00078e0215 */
[----:B------:R-:W-:Y:S02]  /*7280*/  SEL R92, R5, R0, !P0 ;  /* 0x00000000055c7207 */ /* 0x000fe40004000000 */
[----:B------:R-:W-:-:S07]  /*7290*/  SEL R0, R0, R5, !P0 ;  /* 0x0000000500007207 */ /* 0x000fce0004000000 */
.L_x_157:
[----:B------:R-:W-:Y:S01]  /*72a0*/  LOP3.LUT P0, RZ, R3, 0xff, RZ, 0xc0, !PT ;  /* 0x000000ff03ff7812 */ /* 0x000fe2000780c0ff */
[----:B------:R-:W-:-:S12]  /*72b0*/  IMAD.MOV.U32 R102, RZ, RZ, R0 ;  /* 0x000000ffff667224 */ /* 0x000fd800078e0000 */
[----:B------:R-:W-:Y:S05]  /*72c0*/  @P0 BRA `(.L_x_160) ;  /* 0xffffff9c00cc0947 */ /* 0x000fea000383ffff */
[----:B------:R-:W-:Y:S05]  /*72d0*/  EXIT ;  /* 0x000000000000794d */ /* 0x000fea0003800000 */
.L_x_7:
[----:B0-----:R-:W-:Y:S01]  /*72e0*/  ULDC.64 UR4, c[0x0][0x650] ;  /* 0x0001940000047ab9 */ /* 0x001fe20000000a00 */
        /* <DEDUP_REMOVED lines=25> */
.L_x_162:
[----:B------:R-:W0:Y:S01]  /*7480*/  LDC.64 R28, c[0x0][0x640] ;  /* 0x00019000ff1c7b82 */ /* 0x000e220000000a00 */
[-CC-:B------:R-:W-:Y:S01]  /*7490*/  SHF.R.U64 R22, R12, R6.reuse, R13.reuse ;  /* 0x000000060c167219 */ /* 0x180fe2000000120d */
[----:B------:R-:W-:Y:S01]  /*74a0*/  IMAD.MOV.U32 R30, RZ, RZ, 0x1 ;  /* 0x00000001ff1e7424 */ /* 0x000fe200078e00ff */
[----:B------:R-:W-:Y:S02]  /*74b0*/  SHF.R.U32.HI R6, RZ, R6, R13 ;  /* 0x00000006ff067219 */ /* 0x000fe4000001160d */
        /* <DEDUP_REMOVED lines=8> */
[----:B------:R-:W-:Y:S01]  /*7540*/  IMAD.IADD R9, R9, 0x1, R11 ;  /* 0x0000000109097824 */ /* 0x000fe200078e020b */
[----:B0-----:R-:W-:-:S04]  /*7550*/  ISETP.NE.U32.AND P0, PT, R28, RZ, PT ;  /* 0x000000ff1c00720c */ /* 0x001fc80003f05070 */
[----:B------:R-:W-:Y:S02]  /*7560*/  ISETP.NE.AND.EX P0, PT, R29, RZ, PT, P0 ;  /* 0x000000ff1d00720c */ /* 0x000fe40003f05300 */
[----:B------:R-:W0:Y:S01]  /*7570*/  LDC R20, c[0x0][0x600] ;  /* 0x00018000ff147b82 */ /* 0x000e220000000800 */
[-CC-:B-1----:R-:W-:Y:S01]  /*7580*/  SHF.R.U64 R14, R8, R10.reuse, R9.reuse ;  /* 0x0000000a080e7219 */ /* 0x182fe20000001209 */
[----:B------:R-:W-:Y:S01]  /*7590*/  IMAD.MOV.U32 R8, RZ, RZ, -0x1 ;  /* 0xffffffffff087424 */ /* 0x000fe200078e00ff */
[----:B------:R-:W-:-:S05]  /*75a0*/  SHF.R.U32.HI R9, RZ, R10, R9 ;  /* 0x0000000aff097219 */ /* 0x000fca0000011609 */
[----:B------:R-:W1:Y:S01]  /*75b0*/  LDC R24, c[0x0][0x648] ;  /* 0x00019200ff187b82 */ /* 0x000e620000000800 */
[-CC-:B--2---:R-:W-:Y:S02]  /*75c0*/  SHF.R.U64 R23, R14, R12.reuse, R9.reuse ;  /* 0x0000000c0e177219 */ /* 0x184fe40000001209 */
[----:B------:R-:W-:-:S05]  /*75d0*/  SHF.R.U32.HI R6, RZ, R12, R9 ;  /* 0x0000000cff067219 */ /* 0x000fca0000011609 */
[----:B------:R-:W2:Y:S01]  /*75e0*/  LDC R26, c[0x0][0x638] ;  /* 0x00018e00ff1a7b82 */ /* 0x000ea20000000800 */
[-C--:B---3--:R-:W-:Y:S02]  /*75f0*/  SHF.L.U32 R8, R8, R27.reuse, RZ ;  /* 0x0000001b08087219 */ /* 0x088fe400000006ff */
[-CC-:B------:R-:W-:Y:S02]  /*7600*/  SHF.R.U64 R25, R23, R27.reuse, R6.reuse ;  /* 0x0000001b17197219 */ /* 0x180fe40000001206 */
[----:B------:R-:W-:Y:S02]  /*7610*/  LOP3.LUT R32, RZ, R8, RZ, 0x33, !PT ;  /* 0x00000008ff207212 */ /* 0x000fe400078e33ff */
[----:B------:R-:W-:Y:S01]  /*7620*/  SHF.R.U32.HI R9, RZ, R27, R6 ;  /* 0x0000001bff097219 */ /* 0x000fe20000011606 */
[----:B------:R-:W3:Y:S01]  /*7630*/  LDC R31, c[0x0][0x610] ;  /* 0x00018400ff1f7b82 */ /* 0x000ee20000000800 */
[----:B------:R-:W-:Y:S01]  /*7640*/  IMAD.MOV.U32 R8, RZ, RZ, R25 ;  /* 0x000000ffff087224 */ /* 0x000fe200078e0019 */
[----:B------:R-:W-:Y:S06]  /*7650*/  @!P0 BRA `(.L_x_163) ;  /* 0x0000000000288947 */ /* 0x000fec0003800000 */
        /* <DEDUP_REMOVED lines=10> */
.L_x_163:
[----:B------:R-:W-:Y:S01]  /*7700*/  ISETP.NE.AND P0, PT, R2, 0x1, PT ;  /* 0x000000010200780c */ /* 0x000fe20003f05270 */
[----:B------:R-:W-:Y:S01]  /*7710*/  IMAD.MOV.U32 R13, RZ, RZ, R22 ;  /* 0x000000ffff0d7224 */ /* 0x000fe200078e0016 */
[----:B-1----:R-:W-:Y:S01]  /*7720*/  SHF.R.U64 R6, R8, R24, R9 ;  /* 0x0000001808067219 */ /* 0x002fe20000001209 */
[----:B0-----:R-:W-:Y:S01]  /*7730*/  VIADD R9, R20, 0xffffffff ;  /* 0xffffffff14097836 */ /* 0x001fe20000000000 */
[----:B------:R-:W-:Y:S02]  /*7740*/  SHF.L.U32 R30, R30, R27, RZ ;  /* 0x0000001b1e1e7219 */ /* 0x000fe400000006ff */
[----:B------:R-:W-:Y:S01]  /*7750*/  LOP3.LUT R5, R23, R32, RZ, 0xc0, !PT ;  /* 0x0000002017057212 */ /* 0x000fe200078ec0ff */
[----:B------:R-:W-:-:S04]  /*7760*/  IMAD.MOV R8, RZ, RZ, -R6 ;  /* 0x000000ffff087224 */ /* 0x000fc800078e0a06 */
[----:B------:R-:W-:Y:S01]  /*7770*/  IMAD R6, R30, R6, R5 ;  /* 0x000000061e067224 */ /* 0x000fe200078e0205 */
[----:B------:R-:W-:Y:S01]  /*7780*/  LOP3.LUT R5, R14, R9, RZ, 0xc0, !PT ;  /* 0x000000090e057212 */ /* 0x000fe200078ec0ff */
[----:B------:R-:W-:Y:S02]  /*7790*/  @P0 IMAD R3, R7, R21, R4 ;  /* 0x0000001507030224 */ /* 0x000fe400078e0204 */
[----:B--2---:R-:W-:Y:S02]  /*77a0*/  IMAD R4, R8, R26, R25 ;  /* 0x0000001a08047224 */ /* 0x004fe400078e0219 */
[----:B---3--:R-:W-:Y:S02]  /*77b0*/  IMAD R3, R6, R31, R3 ;  /* 0x0000001f06037224 */ /* 0x008fe400078e0203 */
[----:B------:R-:W-:Y:S02]  /*77c0*/  IMAD R4, R4, R20, R5 ;  /* 0x0000001404047224 */ /* 0x000fe400078e0205 */
[----:B------:R-:W-:-:S03]  /*77d0*/  IMAD.MOV.U32 R6, RZ, RZ, 0x1 ;  /* 0x00000001ff067424 */ /* 0x000fc600078e00ff */
[----:B------:R-:W-:Y:S02]  /*77e0*/  SEL R20, R4, R3, !P0 ;  /* 0x0000000304147207 */ /* 0x000fe40004000000 */
[----:B------:R-:W-:-:S07]  /*77f0*/  SEL R12, R3, R4, !P0 ;  /* 0x00000004030c7207 */ /* 0x000fce0004000000 */
.L_x_161:
[----:B------:R-:W-:-:S08]  /*7800*/  NOP ;  /* 0x0000000000007918 */ /* 0x000fd00000000000 */
[----:B------:R-:W0:-:S00]  /*7810*/  USETMAXREG.DEALLOC.CTAPOOL 0x28 ;  /* 0x00000028000079c8 */ /* 0x000e0000080e0500 */
[----:B0-----:R-:W-:-:S13]  /*7820*/  ISETP.NE.AND P0, PT, R0, RZ, PT ;  /* 0x000000ff0000720c */ /* 0x001fda0003f05270 */
[----:B------:R-:W-:Y:S05]  /*7830*/  @P0 EXIT ;  /* 0x000000000000094d */ /* 0x000fea0003800000 */
[----:B------:R-:W-:Y:S01]  /*7840*/  LOP3.LUT P0, RZ, R6, 0xff, RZ, 0xc0, !PT ;  /* 0x000000ff06ff7812 */ /* 0x000fe2000780c0ff */
[----:B------:R-:W-:Y:S02]  /*7850*/  IMAD.MOV.U32 R10, RZ, RZ, 0x1 ;  /* 0x00000001ff0a7424 */ /* 0x000fe400078e00ff */
[----:B------:R-:W-:-:S10]  /*7860*/  IMAD.MOV.U32 R9, RZ, RZ, RZ ;  /* 0x000000ffff097224 */ /* 0x000fd400078e00ff */
[----:B------:R-:W-:Y:S05]  /*7870*/  @!P0 BRA `(.L_x_164) ;  /* 0x0000000c00848947 */ /* 0x000fea0003800000 */
[----:B------:R-:W0:Y:S01]  /*7880*/  LDC R0, c[0x0][0x28c] ;  /* 0x0000a300ff007b82 */ /* 0x000e220000000800 */
[----:B------:R-:W-:Y:S01]  /*7890*/  ULDC UR5, c[0x0][0x658] ;  /* 0x0001960000057ab9 */ /* 0x000fe20000000800 */
[----:B------:R-:W-:Y:S01]  /*78a0*/  UMOV UR11, 0xffffffff ;  /* 0xffffffff000b7882 */ /* 0x000fe20000000000 */
[----:B------:R-:W-:Y:S01]  /*78b0*/  UMOV UR15, 0x1 ;  /* 0x00000001000f7882 */ /* 0x000fe20000000000 */
[----:B------:R-:W-:Y:S01]  /*78c0*/  USHF.L.U32 UR11, UR11, UR5, URZ ;  /* 0x000000050b0b7299 */ /* 0x000fe2000800063f */
[----:B------:R-:W-:Y:S01]  /*78d0*/  BSSY B0, `(.L_x_164) ;  /* 0x00000db000007945 */ /* 0x000fe20003800000 */
[----:B------:R-:W-:Y:S01]  /*78e0*/  ULDC UR9, c[0x0][0xc] ;  /* 0x0000030000097ab9 */ /* 0x000fe20000000800 */
[----:B------:R-:W-:Y:S01]  /*78f0*/  ULDC UR14, c[0x0][0x10] ;  /* 0x00000400000e7ab9 */ /* 0x000fe20000000800 */
[----:B------:R-:W1:Y:S01]  /*7900*/  S2UR UR8, SR_CgaCtaId ;  /* 0x00000000000879c3 */ /* 0x000e620000008800 */
[----:B------:R-:W-:Y:S01]  /*7910*/  ULOP3.LUT UR13, URZ, UR11, URZ, 0x33, !UPT ;  /* 0x0000000b3f0d7292 */ /* 0x000fe2000f8e333f */
[----:B------:R-:W-:Y:S01]  /*7920*/  LOP3.LUT R11, R19, 0x2, RZ, 0xfc, !PT ;  /* 0x00000002130b7812 */ /* 0x000fe200078efcff */
[----:B------:R-:W-:Y:S01]  /*7930*/  IMAD.MOV.U32 R10, RZ, RZ, 0x1 ;  /* 0x00000001ff0a7424 */ /* 0x000fe200078e00ff */
[----:B------:R-:W-:Y:S01]  /*7940*/  ULDC UR4, c[0x0][0x600] ;  /* 0x0001800000047ab9 */ /* 0x000fe20000000800 */
[----:B------:R-:W-:Y:S01]  /*7950*/  IMAD.MOV.U32 R9, RZ, RZ, RZ ;  /* 0x000000ffff097224 */ /* 0x000fe200078e00ff */
[----:B------:R-:W-:Y:S01]  /*7960*/  UMOV UR18, 0x5 ;  /* 0x0000000500127882 */ /* 0x000fe20000000000 */
[----:B------:R-:W-:-:S02]  /*7970*/  UIADD3 UR4, UR4, -0x1, URZ ;  /* 0xffffffff04047890 */ /* 0x000fc4000fffe03f */
[----:B------:R-:W-:Y:S01]  /*7980*/  USHF.L.U32 UR5, UR15, UR5, URZ ;  /* 0x000000050f057299 */ /* 0x000fe2000800063f */
[----:B------:R-:W-:Y:S01]  /*7990*/  ULDC.64 UR28, c[0x0][0x198] ;  /* 0x00006600001c7ab9 */ /* 0x000fe20000000a00 */
[----:B0-----:R-:W-:-:S05]  /*79a0*/  VIADD R0, R0, 0x1f ;  /* 0x0000001f00007836 */ /* 0x001fca0000000000 */
[----:B------:R-:W-:Y:S01]  /*79b0*/  SHF.R.S32.HI R3, RZ, 0x1f, R0 ;  /* 0x0000001fff037819 */ /* 0x000fe20000011400 */
[----:B-1----:R-:W-:-:S03]  /*79c0*/  ULOP3.LUT UR10, UR8, 0x1, URZ, 0xc0, !UPT ;  /* 0x00000001080a7892 */ /* 0x002fc6000f8ec03f */
[----:B------:R-:W-:Y:S01]  /*79d0*/  LEA.HI R3, R3, R0, RZ, 0x5 ;  /* 0x0000000003037211 */ /* 0x000fe200078f28ff */
[----:B------:R-:W-:Y:S01]  /*79e0*/  USHF.R.U32.HI UR25, URZ, 0x1, UR8 ;  /* 0x000000013f197899 */ /* 0x000fe20008011608 */
[----:B------:R-:W-:Y:S01]  /*79f0*/  IMAD.MOV.U32 R0, RZ, RZ, 0x1 ;  /* 0x00000001ff007424 */ /* 0x000fe200078e00ff */
[----:B------:R-:W-:Y:S01]  /*7a00*/  USHF.L.U32 UR6, UR8, 0x5, URZ ;  /* 0x0000000508067899 */ /* 0x000fe2000800063f */
[--C-:B------:R-:W-:Y:S01]  /*7a10*/  SHF.R.S32.HI R8, RZ, 0x5, R3.reuse ;  /* 0x00000005ff087819 */ /* 0x100fe20000011403 */
[----:B------:R-:W-:Y:S02]  /*7a20*/  USHF.L.U32 UR7, UR8, 0xa, URZ ;  /* 0x0000000a08077899 */ /* 0x000fe4000800063f */
[----:B------:R-:W-:Y:S01]  /*7a30*/  ULOP3.LUT UR8, UR8, 0xfffffffe, URZ, 0xc0, !UPT ;  /* 0xfffffffe08087892 */ /* 0x000fe2000f8ec03f */
[----:B------:R-:W-:Y:S01]  /*7a40*/  PRMT R3, R0, 0x7610, R3 ;  /* 0x0000761000037816 */ /* 0x000fe20000000003 */
[----:B------:R-:W-:Y:S01]  /*7a50*/  UISETP.GT.U32.AND UP0, UPT, UR10, 0xffff, UPT ;  /* 0x0000ffff0a00788c */ /* 0x000fe2000bf04070 */
[----:B------:R-:W-:Y:S01]  /*7a60*/  VIADD R0, R8, 0x1 ;  /* 0x0000000108007836 */ /* 0x000fe20000000000 */
[----:B------:R-:W-:-:S02]  /*7a70*/  USHF.L.U32 UR11, UR15, UR8, URZ ;  /* 0x000000080f0b7299 */ /* 0x000fc4000800063f */
[----:B------:R-:W-:Y:S02]  /*7a80*/  ULOP3.LUT UR12, UR8, 0x1, URZ, 0xfc, !UPT ;  /* 0x00000001080c7892 */ /* 0x000fe4000f8efc3f */
[----:B------:R-:W-:Y:S02]  /*7a90*/  UIMAD.WIDE.U32 UR8, UR9, UR14, URZ ;  /* 0x0000000e090872a5 */ /* 0x000fe4000f8e003f */
[----:B------:R-:W-:Y:S01]  /*7aa0*/  USEL UR10, UR10, 0xffff, !UP0 ;  /* 0x0000ffff0a0a7887 */ /* 0x000fe2000c000000 */
[----:B------:R-:W-:Y:S01]  /*7ab0*/  ULDC UR14, c[0x0][0x14] ;  /* 0x00000500000e7ab9 */ /* 0x000fe20000000800 */
[----:B------:R-:W-:Y:S02]  /*7ac0*/  USHF.L.U32 UR12, UR15, UR12, URZ ;  /* 0x0000000c0f0c7299 */ /* 0x000fe4000800063f */
[----:B------:R-:W-:Y:S02]  /*7ad0*/  UIMAD.WIDE.U32 UR26, UR8, UR14, URZ ;  /* 0x0000000e081a72a5 */ /* 0x000fe4000f8e003f */
[----:B------:R-:W-:-:S02]  /*7ae0*/  UIMAD UR21, UR9, UR14, URZ ;  /* 0x0000000e091572a4 */ /* 0x000fc4000f8e023f */
[----:B------:R-:W-:Y:S02]  /*7af0*/  ULOP3.LUT UR10, UR10, 0xffff, URZ, 0xc0, !UPT ;  /* 0x0000ffff0a0a7892 */ /* 0x000fe4000f8ec03f */
[----:B------:R-:W-:Y:S02]  /*7b00*/  ULOP3.LUT UR6, UR6, 0x20, URZ, 0xc0, !UPT ;  /* 0x0000002006067892 */ /* 0x000fe4000f8ec03f */
[----:B------:R-:W-:Y:S02]  /*7b10*/  ULOP3.LUT UR7, UR7, 0x400, URZ, 0xc0, !UPT ;  /* 0x0000040007077892 */ /* 0x000fe4000f8ec03f */
[----:B------:R-:W-:Y:S02]  /*7b20*/  ULOP3.LUT UR19, UR11, UR12, URZ, 0xfc, !UPT ;  /* 0x0000000c0b137292 */ /* 0x000fe4000f8efc3f */
[----:B------:R-:W-:Y:S02]  /*7b30*/  UIADD3 UR21, UR27, UR21, URZ ;  /* 0x000000151b157290 */ /* 0x000fe4000fffe03f */
[----:B------:R-:W-:-:S12]  /*7b40*/  USHF.L.U32 UR18, UR18, UR10, URZ ;  /* 0x0000000a12127299 */ /* 0x000fd8000800063f */
.L_x_175:
[----:B------:R-:W-:-:S03]  /*7b50*/  UMOV UR8, 0xffffffff ;  /* 0xffffffff00087882 */ /* 0x000fc60000000000 */
[----:B------:R-:W-:Y:S05]  /*7b60*/  BRA.DIV UR8, `(.L_x_165) ;  /* 0x0000000e08b07947 */ /* 0x000fea000b800000 */
[----:B------:R-:W-:-:S13]  /*7b70*/  ELECT P6, URZ, PT ;  /* 0x00000000003f782f */ /* 0x000fda00038c0000 */
.L_x_186:
[----:B------:R-:W0:Y:S01]  /*7b80*/  LDC R4, c[0x0][0x28c] ;  /* 0x0000a300ff047b82 */ /* 0x000e220000000800 */
[----:B------:R-:W-:Y:S01]  /*7b90*/  BSSY B1, `(.L_x_166) ;  /* 0x000003c000017945 */ /* 0x000fe20003800000 */
[----:B0-----:R-:W-:-:S13]  /*7ba0*/  ISETP.LT.OR P6, PT, R4, 0x1, !P6 ;  /* 0x000000010400780c */ /* 0x001fda00077c1670 */
[----:B------:R-:W-:Y:S05]  /*7bb0*/  @P6 BRA `(.L_x_167) ;  /* 0x0000000000e46947 */ /* 0x000fea0003800000 */
[----:B------:R-:W-:Y:S01]  /*7bc0*/  LEA R12, R12, UR25, 0x1 ;  /* 0x000000190c0c7c11 */ /* 0x000fe2000f8e08ff */
[----:B------:R-:W-:Y:S01]  /*7bd0*/  IMAD.MOV.U32 R15, RZ, RZ, RZ ;  /* 0x000000ffff0f7224 */ /* 0x000fe200078e00ff */
[----:B------:R-:W-:Y:S01]  /*7be0*/  LEA R20, R20, UR6, 0x6 ;  /* 0x0000000614147c11 */ /* 0x000fe2000f8e30ff */
[----:B------:R-:W-:Y:S02]  /*7bf0*/  IMAD.MOV.U32 R4, RZ, RZ, R0 ;  /* 0x000000ffff047224 */ /* 0x000fe400078e0000 */
[----:B------:R-:W-:Y:S02]  /*7c00*/  IMAD.MOV.U32 R5, RZ, RZ, R10 ;  /* 0x000000ffff057224 */ /* 0x000fe400078e000a */
[----:B------:R-:W-:Y:S02]  /*7c10*/  IMAD.MOV.U32 R6, RZ, RZ, R9 ;  /* 0x000000ffff067224 */ /* 0x000fe400078e0009 */
[----:B------:R-:W-:-:S07]  /*7c20*/  IMAD.SHL.U32 R14, R12, 0x80, RZ ;  /* 0x000000800c0e7824 */ /* 0x000fce00078e00ff */
.L_x_170:
[----:B------:R-:W0:Y:S01]  /*7c30*/  S2R R12, SR_CgaCtaId ;  /* 0x00000000000c7919 */ /* 0x000e220000008800 */
[----:B------:R-:W-:Y:S02]  /*7c40*/  MOV R7, 0x400 ;  /* 0x0000040000077802 */ /* 0x000fe40000000f00 */
[----:B------:R-:W-:Y:S02]  /*7c50*/  LOP3.LUT P1, RZ, R18, 0x7f, RZ, 0xc0, !PT ;  /* 0x0000007f12ff7812 */ /* 0x000fe4000782c0ff */
[----:B0-----:R-:W-:Y:S02]  /*7c60*/  LEA R24, R12, R7, 0x18 ;  /* 0x000000070c187211 */ /* 0x001fe400078ec0ff */
[----:B------:R-:W-:-:S09]  /*7c70*/  SHF.L.U32 R7, R5, 0x1f, RZ ;  /* 0x0000001f05077819 */ /* 0x000fd200000006ff */
[----:B------:R-:W0:Y:S01]  /*7c80*/  @!P1 LDC R12, c[0x0][0x500] ;  /* 0x00014000ff0c9b82 */ /* 0x000e220000000800 */
[----:B------:R-:W-:-:S04]  /*7c90*/  IMAD R22, R6, 0x8, R24 ;  /* 0x0000000806167824 */ /* 0x000fc800078e0218 */
[----:B------:R-:W1:Y:S02]  /*7ca0*/  SYNCS.PHASECHK.TRANS64.TRYWAIT P0, [R22+URZ+0x20], R7 ;  /* 0x00002007160075a7 */ /* 0x000e64000800017f */
[----:B-1----:R-:W-:Y:S05]  /*7cb0*/  @!P0 BRA `(.L_x_168) ;  /* 0x0000000c007c8947 */ /* 0x002fea0003800000 */
.L_x_187:
[----:B-1----:R-:W-:Y:S01]  /*7cc0*/  PRMT R7, R11, 0x9910, RZ ;  /* 0x000099100b077816 */ /* 0x002fe200000000ff */
[----:B0-----:R0:W-:Y:S03]  /*7cd0*/  @!P1 SYNCS.ARRIVE.TRANS64 RZ, [R22+URZ], R12 ;  /* 0x0000000c16ff99a7 */ /* 0x0011e6000800003f */
[----:B------:R-:W-:-:S13]  /*7ce0*/  ISETP.NE.AND P0, PT, R7, 0x2, PT ;  /* 0x000000020700780c */ /* 0x000fda0003f05270 */
[----:B0-----:R-:W-:Y:S05]  /*7cf0*/  @P0 BRA `(.L_x_169) ;  /* 0x0000000000040947 */ /* 0x001fea0003800000 */
[----:B------:R-:W-:Y:S01]  /*7d00*/  BPT.TRAP 0x1 ;  /* 0x000000040000795c */ /* 0x000fe20000300000 */
.L_x_169:
[----:B------:R-:W-:Y:S01]  /*7d10*/  LEA R7, R6, UR25, 0x1 ;  /* 0x0000001906077c11 */ /* 0x000fe2000f8e08ff */
[----:B------:R-:W-:Y:S01]  /*7d20*/  VIADD R4, R4, 0xffffffff ;  /* 0xffffffff04047836 */ /* 0x000fe20000000000 */
[----:B------:R-:W-:Y:S01]  /*7d30*/  R2UR UR23, R14 ;  /* 0x000000000e1772ca */ /* 0x000fe200000e0000 */
[----:B------:R-:W-:Y:S01]  /*7d40*/  UIADD3 UR14, UP0, UR28, 0xf0, URZ ;  /* 0x000000f01c0e7890 */ /* 0x000fe2000ff1e03f */
[----:B------:R-:W-:Y:S01]  /*7d50*/  R2UR UR9, R22 ;  /* 0x00000000160972ca */ /* 0x000fe200000e0000 */
[----:B------:R-:W-:Y:S01]  /*7d60*/  IMAD.SHL.U32 R7, R7, 0x1000, RZ ;  /* 0x0000100007077824 */ /* 0x000fe200078e00ff */
[----:B------:R-:W-:Y:S01]  /*7d70*/  R2UR UR10, R15 ;  /* 0x000000000f0a72ca */ /* 0x000fe200000e0000 */
[----:B------:R-:W-:Y:S01]  /*7d80*/  UIADD3 UR32, UP1, UR28, 0x1f0, URZ ;  /* 0x000001f01c207890 */ /* 0x000fe2000ff3e03f */
[----:B------:R-:W-:Y:S01]  /*7d90*/  R2UR UR12, R13 ;  /* 0x000000000d0c72ca */ /* 0x000fe200000e0000 */
[--C-:B------:R-:W-:Y:S01]  /*7da0*/  IMAD R12, R7, 0x4, R24.reuse ;  /* 0x00000004070c7824 */ /* 0x100fe200078e0218 */
[----:B------:R-:W-:Y:S01]  /*7db0*/  LEA R7, R6, UR7, 0xb ;  /* 0x0000000706077c11 */ /* 0x000fe2000f8e58ff */
[----:B------:R-:W-:Y:S01]  /*7dc0*/  UIADD3.X UR15, URZ, UR29, URZ, UP0, !UPT ;  /* 0x0000001d3f0f7290 */ /* 0x000fe200087fe43f */
[----:B------:R-:W-:Y:S01]  /*7dd0*/  R2UR UR24, R20 ;  /* 0x00000000141872ca */ /* 0x000fe200000e0000 */
[----:B------:R-:W-:Y:S01]  /*7de0*/  UPRMT UR20, URZ, 0x5410, UR18 ;  /* 0x000054103f147896 */ /* 0x000fe20008000012 */
[----:B------:R-:W-:Y:S01]  /*7df0*/  R2UR UR8, R12 ;  /* 0x000000000c0872ca */ /* 0x000fe200000e0000 */
[----:B------:R-:W-:Y:S01]  /*7e00*/  IMAD R7, R7, 0x4, R24 ;  /* 0x0000000407077824 */ /* 0x000fe200078e0218 */
[----:B------:R-:W-:Y:S01]  /*7e10*/  ISETP.GT.AND P1, PT, R4, 0x1, PT ;  /* 0x000000010400780c */ /* 0x000fe20003f24270 */
[----:B------:R-:W-:Y:S01]  /*7e20*/  VIADD R6, R6, 0x1 ;  /* 0x0000000106067836 */ /* 0x000fe20000000000 */
[----:B------:R-:W-:Y:S01]  /*7e30*/  UPRMT UR30, URZ, 0x5410, UR19 ;  /* 0x000054103f1e7896 */ /* 0x000fe20008000013 */
[----:B------:R-:W-:Y:S01]  /*7e40*/  VIADD R15, R15, 0x20 ;  /* 0x000000200f0f7836 */ /* 0x000fe20000000000 */
[----:B------:R-:W-:Y:S01]  /*7e50*/  R2UR UR11, R7 ;  /* 0x00000000070b72ca */ /* 0x000fe200000e0000 */
[----:B------:R-:W-:Y:S01]  /*7e60*/  UIADD3.X UR33, URZ, UR29, URZ, UP1, !UPT ;  /* 0x0000001d3f217290 */ /* 0x000fe20008ffe43f */
[----:B------:R-:W-:Y:S01]  /*7e70*/  ISETP.NE.AND P0, PT, R6, 0x4, PT ;  /* 0x000000040600780c */ /* 0x000fe20003f05270 */
[----:B------:R-:W-:Y:S01]  /*7e80*/  UMOV UR16, 0x0 ;  /* 0x0000000000107882 */ /* 0x000fe20000000000 */
[----:B------:R-:W-:-:S02]  /*7e90*/  UMOV UR17, 0x10000000 ;  /* 0x1000000000117882 */ /* 0x000fc40000000000 */
[----:B------:R-:W-:Y:S01]  /*7ea0*/  SEL R12, RZ, 0x1, P0 ;  /* 0x00000001ff0c7807 */ /* 0x000fe20000000000 */
[----:B------:R-:W-:Y:S01]  /*7eb0*/  UIADD3 UR8, UR8, 0x100, URZ ;  /* 0x0000010008087890 */ /* 0x000fe2000fffe03f */
[----:B------:R-:W-:Y:S02]  /*7ec0*/  SEL R6, R6, RZ, P0 ;  /* 0x000000ff06067207 */ /* 0x000fe40000000000 */
[----:B------:R-:W-:-:S03]  /*7ed0*/  LOP3.LUT R5, R5, R12, RZ, 0x3c, !PT ;  /* 0x0000000c05057212 */ /* 0x000fc600078e3cff */
[----:B------:R-:W-:-:S03]  /*7ee0*/  UIADD3 UR22, UR11, 0x20100, URZ ;  /* 0x000201000b167890 */ /* 0x000fc6000fffe03f */
[----:B------:R-:W-:Y:S02]  /*7ef0*/  UMOV UR11, UR23 ;  /* 0x00000017000b7c82 */ /* 0x000fe40008000000 */
[----:B------:R0:W-:Y:S02]  /*7f00*/  UTMALDG.3D.MULTICAST [UR8], [UR14], UR20, desc[UR16] ;  /* 0x000010080e0073b4 */ /* 0x0001e40008011814 */
[----:B0-----:R-:W-:Y:S01]  /*7f10*/  UMOV UR8, UR22 ;  /* 0x0000001600087c82 */ /* 0x001fe20008000000 */
[----:B------:R-:W-:Y:S02]  /*7f20*/  UMOV UR11, UR24 ;  /* 0x00000018000b7c82 */ /* 0x000fe40008000000 */
[----:B------:R0:W-:Y:S02]  /*7f30*/  UTMALDG.3D.MULTICAST [UR8], [UR32], UR30, desc[UR16] ;  /* 0x00001008200073b4 */ /* 0x0001e4000801181e */
[----:B0-----:R-:W-:Y:S05]  /*7f40*/  @P1 BRA `(.L_x_170) ;  /* 0xfffffffc00381947 */ /* 0x001fea000383ffff */
.L_x_167:
[----:B------:R-:W-:Y:S05]  /*7f50*/  BSYNC B1 ;  /* 0x0000000000017941 */ /* 0x000fea0003800000 */
.L_x_166:
[----:B------:R-:W-:Y:S01]  /*7f60*/  LOP3.LUT P1, RZ, R3, 0xff, RZ, 0xc0, !PT ;  /* 0x000000ff03ff7812 */ /* 0x000fe2000782c0ff */
[----:B------:R-:W-:Y:S01]  /*7f70*/  IMAD.IADD R9, R8, 0x1, R9 ;  /* 0x0000000108097824 */ /* 0x000fe200078e0209 */
[----:B------:R-:W-:Y:S01]  /*7f80*/  IADD3 R16, P2, R16, UR26, RZ ;  /* 0x0000001a10107c10 */ /* 0x000fe2000ff5e0ff */
[----:B------:R-:W-:Y:S01]  /*7f90*/  ULDC.64 UR8, c[0x0][0x650] ;  /* 0x0001940000087ab9 */ /* 0x000fe20000000a00 */
[----:B------:R-:W-:Y:S01]  /*7fa0*/  BSSY B1, `(.L_x_171) ;  /* 0x000006b000017945 */ /* 0x000fe20003800000 */
[----:B------:R-:W-:Y:S01]  /*7fb0*/  IMAD.MOV.U32 R12, RZ, RZ, -0x1 ;  /* 0xffffffffff0c7424 */ /* 0x000fe200078e00ff */
[----:B------:R-:W-:Y:S01]  /*7fc0*/  SHF.R.U32.HI R3, RZ, 0x2, R9 ;  /* 0x00000002ff037819 */ /* 0x000fe20000011609 */
[----:B------:R-:W-:Y:S01]  /*7fd0*/  IMAD.MOV.U32 R20, RZ, RZ, -0x1 ;  /* 0xffffffffff147424 */ /* 0x000fe200078e00ff */
[----:B------:R-:W-:Y:S01]  /*7fe0*/  ISETP.GT.U32.AND P0, PT, R9, 0x3, PT ;  /* 0x000000030900780c */ /* 0x000fe20003f04070 */
[----:B------:R-:W-:Y:S01]  /*7ff0*/  IMAD.MOV.U32 R13, RZ, RZ, -0x1 ;  /* 0xffffffffff0d7424 */ /* 0x000fe200078e00ff */
[----:B------:R-:W-:-:S02]  /*8000*/  LOP3.LUT R3, R3, 0x1, RZ, 0xc0, !PT ;  /* 0x0000000103037812 */ /* 0x000fc400078ec0ff */
[----:B------:R-:W-:Y:S01]  /*8010*/  ISETP.LT.U32.AND P0, PT, R8, 0x4, P0 ;  /* 0x000000040800780c */ /* 0x000fe20000701070 */
[----:B------:R-:W0:Y:S01]  /*8020*/  @P1 S2R R5, SR_CgaCtaId ;  /* 0x0000000000051919 */ /* 0x000e220000008800 */
[----:B------:R-:W-:Y:S02]  /*8030*/  @P1 MOV R4, 0x400 ;  /* 0x0000040000041802 */ /* 0x000fe40000000f00 */
[----:B------:R-:W-:Y:S02]  /*8040*/  IADD3.X R17, R17, UR21, RZ, P2, !PT ;  /* 0x0000001511117c10 */ /* 0x000fe400097fe4ff */
[----:B------:R-:W-:Y:S02]  /*8050*/  ISETP.GE.U32.AND P2, PT, R16, UR8, PT ;  /* 0x0000000810007c0c */ /* 0x000fe4000bf46070 */
[----:B------:R-:W-:Y:S02]  /*8060*/  LOP3.LUT R9, R9, 0x3, RZ, 0xc0, !PT ;  /* 0x0000000309097812 */ /* 0x000fe400078ec0ff */
[----:B0-----:R-:W-:-:S04]  /*8070*/  @P1 LEA R4, R5, R4, 0x18 ;  /* 0x0000000405041211 */ /* 0x001fc800078ec0ff */
[----:B------:R0:W-:Y:S01]  /*8080*/  @P1 SYNCS.ARRIVE.TRANS64.A1T0 RZ, [R4+URZ+0x58], RZ ;  /* 0x000058ff04ff19a7 */ /* 0x0001e2000810003f */
[----:B------:R-:W-:Y:S02]  /*8090*/  ISETP.NE.U32.AND P1, PT, R3, 0x1, PT ;  /* 0x000000010300780c */ /* 0x000fe40003f25070 */
[----:B------:R-:W-:Y:S02]  /*80a0*/  SEL R3, RZ, 0x1, !P0 ;  /* 0x00000001ff037807 */ /* 0x000fe40004000000 */
[----:B------:R-:W-:Y:S02]  /*80b0*/  ISETP.GE.U32.AND.EX P0, PT, R17, UR9, PT, P2 ;  /* 0x0000000911007c0c */ /* 0x000fe4000bf06120 */
[----:B------:R-:W-:-:S04]  /*80c0*/  ISETP.GT.U32.AND P1, PT, R8, 0x3, !P1 ;  /* 0x000000030800780c */ /* 0x000fc80004f24070 */
[----:B0-----:R-:W-:-:S04]  /*80d0*/  SEL R4, RZ, 0x1, !P1 ;  /* 0x00000001ff047807 */ /* 0x001fc80004800000 */
[--C-:B------:R-:W-:Y:S02]  /*80e0*/  LOP3.LUT R10, R4, R10, R3.reuse, 0x96, !PT ;  /* 0x0000000a040a7212 */ /* 0x100fe400078e9603 */
[----:B------:R-:W-:Y:S02]  /*80f0*/  PRMT R4, RZ, 0x7610, R4 ;  /* 0x00007610ff047816 */ /* 0x000fe40000000004 */
[----:B------:R-:W-:Y:S01]  /*8100*/  PRMT R3, RZ, 0x7610, R3 ;  /* 0x00007610ff037816 */ /* 0x000fe20000000003 */
[----:B------:R-:W-:Y:S06]  /*8110*/  @P0 BRA `(.L_x_172) ;  /* 0x00000004004c0947 */ /* 0x000fec0003800000 */
[----:B------:R-:W0:Y:S01]  /*8120*/  S2R R14, SR_CTAID.X ;  /* 0x00000000000e7919 */ /* 0x000e220000002500 */
[----:B------:R-:W-:Y:S01]  /*8130*/  ULDC.64 UR8, c[0x0][0x628] ;  /* 0x00018a0000087ab9 */ /* 0x000fe20000000a00 */
[----:B------:R-:W1:Y:S01]  /*8140*/  LDC R15, c[0x0][0x144] ;  /* 0x00005100ff0f7b82 */ /* 0x000e620000000800 */
[----:B------:R-:W-:Y:S01]  /*8150*/  ISETP.NE.U32.AND P0, PT, RZ, UR8, PT ;  /* 0x00000008ff007c0c */ /* 0x000fe2000bf05070 */
[----:B------:R-:W2:Y:S01]  /*8160*/  S2R R12, SR_CTAID.Y ;  /* 0x00000000000c7919 */ /* 0x000ea20000002600 */
[----:B------:R-:W-:Y:S01]  /*8170*/  ULDC UR10, c[0x0][0x150] ;  /* 0x00005400000a7ab9 */ /* 0x000fe20000000800 */
[----:B------:R-:W-:Y:S01]  /*8180*/  ULDC UR11, c[0x0][0x630] ;  /* 0x00018c00000b7ab9 */ /* 0x000fe20000000800 */
[----:B------:R-:W-:Y:S01]  /*8190*/  ISETP.NE.AND.EX P0, PT, RZ, UR9, PT, P0 ;  /* 0x00000009ff007c0c */ /* 0x000fe2000bf05300 */
[----:B------:R-:W-:Y:S01]  /*81a0*/  IMAD.MOV.U32 R4, RZ, RZ, R16 ;  /* 0x000000ffff047224 */ /* 0x000fe200078e0010 */
[----:B0-----:R-:W-:-:S05]  /*81b0*/  I2FP.F32.U32 R5, R14 ;  /* 0x0000000e00057245 */ /* 0x001fca0000201000 */
[----:B------:R-:W-:Y:S01]  /*81c0*/  FMUL R20, R5, UR10 ;  /* 0x0000000a05147c20 */ /* 0x000fe20008400000 */
[----:B------:R-:W-:-:S05]  /*81d0*/  IMAD.MOV.U32 R5, RZ, RZ, R17 ;  /* 0x000000ffff057224 */ /* 0x000fca00078e0011 */
[----:B--2---:R-:W-:Y:S05]  /*81e0*/  @!P0 BRA `(.L_x_173) ;  /* 0x0000000000288947 */ /* 0x004fea0003800000 */
[----:B------:R-:W-:Y:S02]  /*81f0*/  ULDC UR10, c[0x0][0x634] ;  /* 0x00018d00000a7ab9 */ /* 0x000fe40000000800 */
[----:B------:R-:W-:-:S05]  /*8200*/  IADD3 R5, P0, R16, UR10, RZ ;  /* 0x0000000a10057c10 */ /* 0x000fca000ff1e0ff */
[----:B------:R-:W-:-:S04]  /*8210*/  IMAD.X R13, RZ, RZ, R17, P0 ;  /* 0x000000ffff0d7224 */ /* 0x000fc800000e0611 */
[----:B------:R-:W-:-:S04]  /*8220*/  IMAD.WIDE.U32 R6, R13, UR8, RZ ;  /* 0x000000080d067c25 */ /* 0x000fc8000f8e00ff */
[----:B------:R-:W-:-:S04]  /*8230*/  IMAD.WIDE.U32 R6, P0, R5, UR9, R6 ;  /* 0x0000000905067c25 */ /* 0x000fc8000f800006 */
[----:B------:R-:W-:-:S04]  /*8240*/  IMAD.WIDE.U32 R4, R5, UR8, RZ ;  /* 0x0000000805047c25 */ /* 0x000fc8000f8e00ff */
[----:B------:R-:W-:Y:S01]  /*8250*/  IMAD.MOV.U32 R4, RZ, RZ, R7 ;  /* 0x000000ffff047224 */ /* 0x000fe200078e0007 */
[----:B------:R-:W-:Y:S01]  /*8260*/  IADD3 RZ, P1, R5, R6, RZ ;  /* 0x0000000605ff7210 */ /* 0x000fe20007f3e0ff */
[----:B------:R-:W-:-:S04]  /*8270*/  IMAD.X R5, RZ, RZ, RZ, P0 ;  /* 0x000000ffff057224 */ /* 0x000fc800000e06ff */
[----:B------:R-:W-:-:S08]  /*8280*/  IMAD.WIDE.U32.X R4, R13, UR9, R4, P1 ;  /* 0x000000090d047c25 */ /* 0x000fd000088e0404 */
.L_x_173:
[--C-:B------:R-:W-:Y:S01]  /*8290*/  SHF.R.U64 R13, R4, UR11, R5.reuse ;  /* 0x0000000b040d7c19 */ /* 0x100fe20008001205 */
[----:B------:R-:W0:Y:S01]  /*82a0*/  F2I.U32.TRUNC.NTZ R20, R20 ;  /* 0x0000001400147305 */ /* 0x000e22000020f000 */
[----:B------:R-:W-:Y:S01]  /*82b0*/  SHF.R.U32.HI R4, RZ, UR11, R5 ;  /* 0x0000000bff047c19 */ /* 0x000fe20008011605 */
[----:B------:R-:W-:Y:S01]  /*82c0*/  ULDC.64 UR8, c[0x0][0x620] ;  /* 0x0001880000087ab9 */ /* 0x000fe20000000a00 */
[----:B------:R-:W-:Y:S01]  /*82d0*/  IADD3 R7, P0, RZ, -R13, RZ ;  /* 0x8000000dff077210 */ /* 0x000fe20007f1e0ff */
[----:B------:R-:W-:Y:S01]  /*82e0*/  ULDC.64 UR10, c[0x0][0x640] ;  /* 0x00019000000a7ab9 */ /* 0x000fe20000000a00 */
[----:B------:R-:W2:Y:S03]  /*82f0*/  LDC R21, c[0x0][0x148] ;  /* 0x00005200ff157b82 */ /* 0x000ea60000000800 */
[----:B------:R-:W-:Y:S01]  /*8300*/  IMAD.X R4, RZ, RZ, ~R4, P0 ;  /* 0x000000ffff047224 */ /* 0x000fe200000e0e04 */
[----:B------:R-:W-:-:S03]  /*8310*/  ISETP.NE.U32.AND P0, PT, RZ, UR10, PT ;  /* 0x0000000aff007c0c */ /* 0x000fc6000bf05070 */
[----:B------:R-:W-:Y:S01]  /*8320*/  IMAD R6, R4, UR8, RZ ;  /* 0x0000000804067c24 */ /* 0x000fe2000f8e02ff */
[----:B------:R-:W-:Y:S01]  /*8330*/  ISETP.NE.AND.EX P0, PT, RZ, UR11, PT, P0 ;  /* 0x0000000bff007c0c */ /* 0x000fe2000bf05300 */
[----:B------:R-:W-:Y:S01]  /*8340*/  IMAD.WIDE.U32 R4, R7, UR8, R16 ;  /* 0x0000000807047c25 */ /* 0x000fe2000f8e0010 */
[----:B------:R-:W-:-:S03]  /*8350*/  ULDC UR8, c[0x0][0x618] ;  /* 0x0001860000087ab9 */ /* 0x000fc60000000800 */
[----:B------:R-:W-:Y:S01]  /*8360*/  IMAD R7, R7, UR9, R6 ;  /* 0x0000000907077c24 */ /* 0x000fe2000f8e0206 */
[----:B------:R-:W-:Y:S01]  /*8370*/  ULDC UR9, c[0x0][0x154] ;  /* 0x0000550000097ab9 */ /* 0x000fe20000000800 */
[----:B0-----:R-:W-:Y:S02]  /*8380*/  IMAD.MOV R6, RZ, RZ, -R20 ;  /* 0x000000ffff067224 */ /* 0x001fe400078e0a14 */
[----:B------:R-:W-:Y:S02]  /*8390*/  IMAD.IADD R5, R5, 0x1, R7 ;  /* 0x0000000105057824 */ /* 0x000fe400078e0207 */
[----:B-1----:R-:W-:Y:S01]  /*83a0*/  IMAD R14, R15, R6, R14 ;  /* 0x000000060f0e7224 */ /* 0x002fe200078e020e */
[----:B------:R-:W-:Y:S02]  /*83b0*/  I2FP.F32.U32 R6, R12 ;  /* 0x0000000c00067245 */ /* 0x000fe40000201000 */
[--C-:B------:R-:W-:Y:S02]  /*83c0*/  SHF.R.U64 R15, R4, UR8, R5.reuse ;  /* 0x00000008040f7c19 */ /* 0x100fe40008001205 */
[----:B------:R-:W-:Y:S01]  /*83d0*/  SHF.R.U32.HI R4, RZ, UR8, R5 ;  /* 0x00000008ff047c19 */ /* 0x000fe20008011605 */
[----:B------:R-:W-:Y:S01]  /*83e0*/  FMUL R6, R6, UR9 ;  /* 0x0000000906067c20 */ /* 0x000fe20008400000 */
[----:B------:R-:W-:-:S02]  /*83f0*/  ULDC UR8, c[0x0][0x608] ;  /* 0x0001820000087ab9 */ /* 0x000fc40000000800 */
[--C-:B------:R-:W-:Y:S01]  /*8400*/  SHF.R.U64 R22, R15, UR8, R4.reuse ;  /* 0x000000080f167c19 */ /* 0x100fe20008001204 */
[----:B------:R0:W1:Y:S01]  /*8410*/  F2I.U32.TRUNC.NTZ R24, R6 ;  /* 0x0000000600187305 */ /* 0x000062000020f000 */
[----:B------:R-:W-:Y:S01]  /*8420*/  SHF.R.U32.HI R5, RZ, UR8, R4 ;  /* 0x00000008ff057c19 */ /* 0x000fe20008011604 */
[----:B------:R-:W-:-:S03]  /*8430*/  ULDC UR8, c[0x0][0x658] ;  /* 0x0001960000087ab9 */ /* 0x000fc60000000800 */
[--C-:B------:R-:W-:Y:S02]  /*8440*/  SHF.R.U64 R20, R22, UR8, R5.reuse ;  /* 0x0000000816147c19 */ /* 0x100fe40008001205 */
[----:B------:R-:W-:-:S03]  /*8450*/  SHF.R.U32.HI R23, RZ, UR8, R5 ;  /* 0x00000008ff177c19 */ /* 0x000fc60008011605 */
[----:B------:R-:W-:Y:S02]  /*8460*/  IMAD.MOV.U32 R4, RZ, RZ, R20 ;  /* 0x000000ffff047224 */ /* 0x000fe400078e0014 */
[----:B------:R-:W-:Y:S01]  /*8470*/  IMAD.MOV.U32 R5, RZ, RZ, R23 ;  /* 0x000000ffff057224 */ /* 0x000fe200078e0017 */
[----:B0-----:R-:W-:Y:S06]  /*8480*/  @!P0 BRA `(.L_x_174) ;  /* 0x0000000000288947 */ /* 0x001fec0003800000 */
        /* <DEDUP_REMOVED lines=10> */
.L_x_174:
[----:B------:R-:W-:Y:S01]  /*8530*/  ISETP.NE.AND P0, PT, R2, 0x1, PT ;  /* 0x000000010200780c */ /* 0x000fe20003f05270 */
[----:B------:R-:W-:Y:S01]  /*8540*/  ULDC UR8, c[0x0][0x648] ;  /* 0x0001920000087ab9 */ /* 0x000fe20000000800 */
[----:B------:R-:W-:Y:S01]  /*8550*/  LOP3.LUT R22, R22, UR13, RZ, 0xc0, !PT ;  /* 0x0000000d16167c12 */ /* 0x000fe2000f8ec0ff */
[----:B-1----:R-:W-:Y:S01]  /*8560*/  IMAD.MOV R24, RZ, RZ, -R24 ;  /* 0x000000ffff187224 */ /* 0x002fe200078e0a18 */
[----:B------:R-:W-:Y:S01]  /*8570*/  SHF.R.U64 R5, R4, UR8, R5 ;  /* 0x0000000804057c19 */ /* 0x000fe20008001205 */
[----:B------:R-:W-:Y:S01]  /*8580*/  ULDC UR8, c[0x0][0x638] ;  /* 0x00018e0000087ab9 */ /* 0x000fe20000000800 */
[----:B------:R-:W-:Y:S01]  /*8590*/  LOP3.LUT R15, R15, UR4, RZ, 0xc0, !PT ;  /* 0x000000040f0f7c12 */ /* 0x000fe2000f8ec0ff */
[----:B------:R-:W-:Y:S01]  /*85a0*/  ULDC UR9, c[0x0][0x610] ;  /* 0x0001840000097ab9 */ /* 0x000fe20000000800 */
[----:B------:R-:W-:Y:S02]  /*85b0*/  IMAD.MOV.U32 R4, RZ, RZ, 0x1 ;  /* 0x00000001ff047424 */ /* 0x000fe400078e00ff */
[----:B------:R-:W-:-:S02]  /*85c0*/  IMAD.MOV R7, RZ, RZ, -R5 ;  /* 0x000000ffff077224 */ /* 0x000fc400078e0a05 */
[----:B------:R-:W-:Y:S02]  /*85d0*/  IMAD R5, R5, UR5, R22 ;  /* 0x0000000505057c24 */ /* 0x000fe4000f8e0216 */
[----:B--2---:R-:W-:Y:S02]  /*85e0*/  @P0 IMAD R14, R21, R24, R12 ;  /* 0x00000018150e0224 */ /* 0x004fe400078e020c */
[----:B------:R-:W-:Y:S01]  /*85f0*/  IMAD R20, R7, UR8, R20 ;  /* 0x0000000807147c24 */ /* 0x000fe2000f8e0214 */
[----:B------:R-:W-:Y:S01]  /*8600*/  ULDC UR8, c[0x0][0x600] ;  /* 0x0001800000087ab9 */ /* 0x000fe20000000800 */
[----:B------:R-:W-:Y:S02]  /*8610*/  IMAD R14, R5, UR9, R14 ;  /* 0x00000009050e7c24 */ /* 0x000fe4000f8e020e */
[----:B------:R-:W-:-:S05]  /*8620*/  IMAD R5, R20, UR8, R15 ;  /* 0x0000000814057c24 */ /* 0x000fca000f8e020f */
[----:B------:R-:W-:Y:S02]  /*8630*/  SEL R20, R5, R14, !P0 ;  /* 0x0000000e05147207 */ /* 0x000fe40004000000 */
[----:B------:R-:W-:-:S07]  /*8640*/  SEL R12, R14, R5, !P0 ;  /* 0x000000050e0c7207 */ /* 0x000fce0004000000 */
.L_x_172:
[----:B------:R-:W-:Y:S05]  /*8650*/  BSYNC B1 ;  /* 0x0000000000017941 */ /* 0x000fea0003800000 */
.L_x_171:
[----:B------:R-:W-:-:S13]  /*8660*/  LOP3.LUT P0, RZ, R4, 0xff, RZ, 0xc0, !PT ;  /* 0x000000ff04ff7812 */ /* 0x000fda000780c0ff */
[----:B------:R-:W-:Y:S05]  /*8670*/  @P0 BRA `(.L_x_175) ;  /* 0xfffffff400340947 */ /* 0x000fea000383ffff */
[----:B------:R-:W-:Y:S05]  /*8680*/  BSYNC B0 ;  /* 0x0000000000007941 */ /* 0x000fea0003800000 */
.L_x_164:
[----:B------:R-:W-:-:S03]  /*8690*/  UMOV UR8, 0xffffffff ;  /* 0xffffffff00087882 */ /* 0x000fc60000000000 */
[----:B------:R-:W-:Y:S05]  /*86a0*/  BRA.DIV UR8, `(.L_x_176) ;  /* 0x0000000608147947 */ /* 0x000fea000b800000 */
[----:B------:R-:W-:-:S13]  /*86b0*/  ELECT P6, URZ, PT ;  /* 0x00000000003f782f */ /* 0x000fda00038c0000 */
.L_x_190:
[----:B------:R-:W-:Y:S04]  /*86c0*/  BSSY B0, `(.L_x_177) ;  /* 0x000002b000007945 */ /* 0x000fe80003800000 */
[----:B------:R-:W-:Y:S05]  /*86d0*/  @!P6 BRA `(.L_x_178) ;  /* 0x0000000000a4e947 */ /* 0x000fea0003800000 */
[----:B------:R-:W-:-:S04]  /*86e0*/  LOP3.LUT R19, R19, 0x2, RZ, 0xfc, !PT ;  /* 0x0000000213137812 */ /* 0x000fc800078efcff */
[----:B------:R-:W-:-:S13]  /*86f0*/  ISETP.NE.AND P0, PT, R19, 0x3, PT ;  /* 0x000000031300780c */ /* 0x000fda0003f05270 */
[----:B------:R-:W-:Y:S05]  /*8700*/  @!P0 BRA `(.L_x_179) ;  /* 0x0000000000048947 */ /* 0x000fea0003800000 */
[----:B------:R-:W-:Y:S01]  /*8710*/  BPT.TRAP 0x1 ;  /* 0x000000040000795c */ /* 0x000fe20000300000 */
.L_x_179:
[----:B------:R-:W0:Y:S01]  /*8720*/  S2R R3, SR_CgaCtaId ;  /* 0x0000000000037919 */ /* 0x000e220000008800 */
[----:B------:R-:W-:Y:S02]  /*8730*/  MOV R0, 0x400 ;  /* 0x0000040000007802 */ /* 0x000fe40000000f00 */
[----:B------:R-:W-:Y:S02]  /*8740*/  SHF.L.U32 R2, R10, 0x1f, RZ ;  /* 0x0000001f0a027819 */ /* 0x000fe400000006ff */
[----:B0-----:R-:W-:-:S05]  /*8750*/  LEA R0, R3, R0, 0x18 ;  /* 0x0000000003007211 */ /* 0x001fca00078ec0ff */
[----:B------:R-:W-:-:S04]  /*8760*/  VIADD R0, R0, 0x20 ;  /* 0x0000002000007836 */ /* 0x000fc80000000000 */
[C---:B------:R-:W-:Y:S02]  /*8770*/  IMAD R5, R9.reuse, 0x8, R0 ;  /* 0x0000000809057824 */ /* 0x040fe400078e0200 */
[----:B------:R-:W-:Y:S02]  /*8780*/  VIADD R9, R9, 0x1 ;  /* 0x0000000109097836 */ /* 0x000fe40000000000 */
[----:B------:R-:W0:Y:S03]  /*8790*/  SYNCS.PHASECHK.TRANS64.TRYWAIT P0, [R5+URZ], R2 ;  /* 0x00000002050075a7 */ /* 0x000e26000800017f */
[----:B------:R-:W-:-:S04]  /*87a0*/  ISETP.NE.AND P1, PT, R9, 0x4, PT ;  /* 0x000000040900780c */ /* 0x000fc80003f25270 */
[----:B------:R-:W-:Y:S02]  /*87b0*/  SEL R3, RZ, 0x1, P1 ;  /* 0x00000001ff037807 */ /* 0x000fe40000800000 */
[----:B------:R-:W-:Y:S02]  /*87c0*/  SEL R9, R9, RZ, P1 ;  /* 0x000000ff09097207 */ /* 0x000fe40000800000 */
[----:B------:R-:W-:-:S03]  /*87d0*/  LOP3.LUT R10, R10, R3, RZ, 0x3c, !PT ;  /* 0x000000030a0a7212 */ /* 0x000fc600078e3cff */
[----:B------:R-:W-:Y:S01]  /*87e0*/  IMAD R7, R9, 0x8, R0 ;  /* 0x0000000809077824 */ /* 0x000fe200078e0200 */
[----:B------:R-:W-:Y:S01]  /*87f0*/  SHF.L.U32 R4, R10, 0x1f, RZ ;  /* 0x0000001f0a047819 */ /* 0x000fe200000006ff */
[----:B0-----:R-:W-:Y:S06]  /*8800*/  @!P0 BRA `(.L_x_180) ;  /* 0x0000000000dc8947 */ /* 0x001fec0003800000 */
.L_x_191:
[----:B------:R-:W1:Y:S01]  /*8810*/  SYNCS.PHASECHK.TRANS64.TRYWAIT P0, [R7+URZ], R4 ;  /* 0x00000004070075a7 */ /* 0x000e62000800017f */
[----:B0-----:R-:W-:-:S05]  /*8820*/  VIADD R2, R9, 0x1 ;  /* 0x0000000109027836 */ /* 0x001fca0000000000 */
[----:B------:R-:W-:-:S04]  /*8830*/  ISETP.NE.AND P1, PT, R2, 0x4, PT ;  /* 0x000000040200780c */ /* 0x000fc80003f25270 */
[----:B------:R-:W-:Y:S02]  /*8840*/  SEL R3, RZ, 0x1, P1 ;  /* 0x00000001ff037807 */ /* 0x000fe40000800000 */
[----:B------:R-:W-:Y:S02]  /*8850*/  SEL R9, R2, RZ, P1 ;  /* 0x000000ff02097207 */ /* 0x000fe40000800000 */
[----:B------:R-:W-:-:S03]  /*8860*/  LOP3.LUT R11, R10, R3, RZ, 0x3c, !PT ;  /* 0x000000030a0b7212 */ /* 0x000fc600078e3cff */
[----:B------:R-:W-:Y:S01]  /*8870*/  IMAD R6, R9, 0x8, R0 ;  /* 0x0000000809067824 */ /* 0x000fe200078e0200 */
[----:B------:R-:W-:Y:S01]  /*8880*/  SHF.L.U32 R5, R11, 0x1f, RZ ;  /* 0x0000001f0b057819 */ /* 0x000fe200000006ff */
[----:B-1----:R-:W-:Y:S06]  /*8890*/  @!P0 BRA `(.L_x_181) ;  /* 0x0000000000cc8947 */ /* 0x002fec0003800000 */
.L_x_192:
[----:B------:R-:W1:Y:S01]  /*88a0*/  SYNCS.PHASECHK.TRANS64.TRYWAIT P0, [R6+URZ], R5 ;  /* 0x00000005060075a7 */ /* 0x000e62000800017f */
[----:B------:R-:W-:-:S05]  /*88b0*/  VIADD R2, R9, 0x1 ;  /* 0x0000000109027836 */ /* 0x000fca0000000000 */
[----:B------:R-:W-:-:S04]  /*88c0*/  ISETP.NE.AND P1, PT, R2, 0x4, PT ;  /* 0x000000040200780c */ /* 0x000fc80003f25270 */
[----:B0-----:R-:W-:Y:S02]  /*88d0*/  SEL R4, RZ, 0x1, P1 ;  /* 0x00000001ff047807 */ /* 0x001fe40000800000 */
[----:B------:R-:W-:Y:S02]  /*88e0*/  SEL R3, R2, RZ, P1 ;  /* 0x000000ff02037207 */ /* 0x000fe40000800000 */
[----:B------:R-:W-:Y:S01]  /*88f0*/  LOP3.LUT R4, R11, R4, RZ, 0x3c, !PT ;  /* 0x000000040b047212 */ /* 0x000fe200078e3cff */
[----:B-1----:R-:W-:Y:S06]  /*8900*/  @!P0 BRA `(.L_x_182) ;  /* 0x0000000000c48947 */ /* 0x002fec0003800000 */
.L_x_193:
[----:B------:R-:W-:Y:S01]  /*8910*/  IMAD R3, R3, 0x8, R0 ;  /* 0x0000000803037824 */ /* 0x000fe200078e0200 */
[----:B------:R-:W-:-:S07]  /*8920*/  SHF.L.U32 R0, R4, 0x1f, RZ ;  /* 0x0000001f04007819 */ /* 0x000fce00000006ff */
.L_x_183:
[----:B-1----:R1:W2:Y:S02]  /*8930*/  SYNCS.PHASECHK.TRANS64.TRYWAIT P0, [R3+URZ], R0 ;  /* 0x00000000030075a7 */ /* 0x0022a4000800017f */
[----:B--2---:R-:W-:Y:S05]  /*8940*/  @!P0 NANOSLEEP.SYNCS 0x989680 ;  /* 0x009896800000895d */ /* 0x004fea0003900000 */
[----:B------:R-:W2:Y:S02]  /*8950*/  @!P0 SYNCS.PHASECHK.TRANS64 P0, [R3+URZ], R0 ;  /* 0x00000000030085a7 */ /* 0x000ea4000800007f */
[----:B--2---:R-:W-:Y:S05]  /*8960*/  @!P0 BRA `(.L_x_183) ;  /* 0xfffffffc00f08947 */ /* 0x004fea000383ffff */
.L_x_178:
[----:B------:R-:W-:Y:S05]  /*8970*/  BSYNC B0 ;  /* 0x0000000000007941 */ /* 0x000fea0003800000 */
.L_x_177:
[----:B------:R-:W-:Y:S05]  /*8980*/  EXIT ;  /* 0x000000000000794d */ /* 0x000fea0003800000 */
.L_x_21:
[----:B----4-:R4:W0:Y:S02]  /*8990*/  SYNCS.PHASECHK.TRANS64.TRYWAIT P1, [R3+URZ], R0 ;  /* 0x00000000030075a7 */ /* 0x010824000802017f */
[----:B0-----:R-:W-:Y:S05]  /*89a0*/  @!P1 NANOSLEEP.SYNCS 0x989680 ;  /* 0x009896800000995d */ /* 0x001fea0003900000 */
[----:B------:R-:W0:Y:S02]  /*89b0*/  @!P1 SYNCS.PHASECHK.TRANS64 P1, [R3+URZ], R0 ;  /* 0x00000000030095a7 */ /* 0x000e24000802007f */
[----:B0-----:R-:W-:Y:S05]  /*89c0*/  @!P1 BRA `(.L_x_21) ;  /* 0xfffffffc00f09947 */ /* 0x001fea000383ffff */
[----:B------:R-:W-:Y:S05]  /*89d0*/  BRA `(.L_x_20) ;  /* 0xffffff8800d07947 */ /* 0x000fea000383ffff */
.L_x_26:
[----:B-1----:R1:W3:Y:S02]  /*89e0*/  SYNCS.PHASECHK.TRANS64.TRYWAIT P1, [R5+URZ], R4 ;  /* 0x00000004050075a7 */ /* 0x0022e4000802017f */
[----:B---3--:R-:W-:Y:S05]  /*89f0*/  @!P1 NANOSLEEP.SYNCS 0x989680 ;  /* 0x009896800000995d */ /* 0x008fea0003900000 */
[----:B------:R-:W3:Y:S02]  /*8a00*/  @!P1 SYNCS.PHASECHK.TRANS64 P1, [R5+URZ], R4 ;  /* 0x00000004050095a7 */ /* 0x000ee4000802007f */
[----:B---3--:R-:W-:Y:S05]  /*8a10*/  @!P1 BRA `(.L_x_26) ;  /* 0xfffffffc00f09947 */ /* 0x008fea000383ffff */
[----:B------:R-:W-:Y:S05]  /*8a20*/  BRA `(.L_x_25) ;  /* 0xffffff9000207947 */ /* 0x000fea000383ffff */
.L_x_165:
[----:B------:R-:W-:Y:S01]  /*8a30*/  BSSY B1, `(.L_x_184) ;  /* 0x0000006000017945 */ /* 0x000fe20003800000 */
[----:B------:R-:W-:-:S07]  /*8a40*/  IMAD.MOV.U32 R15, RZ, RZ, -0x1 ;  /* 0xffffffffff0f7424 */ /* 0x000fce00078e00ff */
[----:B------:R-:W-:Y:S05]  /*8a50*/  WARPSYNC.COLLECTIVE R15, `(.L_x_185) ;  /* 0x000000000f0c7348 */ /* 0x000fea0003c00000 */
[----:B------:R-:W-:Y:S02]  /*8a60*/  ELECT P6, UR62, PT ;  /* 0x00000000003e782f */ /* 0x000fe400038c0000 */
[----:B------:R-:W-:Y:S01]  /*8a70*/  MOV R14, UR62 ;  /* 0x0000003e000e7c02 */ /* 0x000fe20008000f00 */
[----:B------:R-:W-:Y:S10]  /*8a80*/  ENDCOLLECTIVE ;  /* 0x000000000000791b */ /* 0x000ff40003800000 */
.L_x_185:
[----:B------:R-:W-:Y:S05]  /*8a90*/  BSYNC B1 ;  /* 0x0000000000017941 */ /* 0x000fea0003800000 */
.L_x_184:
[----:B------:R-:W-:Y:S05]  /*8aa0*/  BRA `(.L_x_186) ;  /* 0xfffffff000347947 */ /* 0x000fea000383ffff */
.L_x_168:
[----:B-1----:R1:W2:Y:S02]  /*8ab0*/  SYNCS.PHASECHK.TRANS64.TRYWAIT P0, [R22+URZ+0x20], R7 ;  /* 0x00002007160075a7 */ /* 0x0022a4000800017f */
[----:B--2---:R-:W-:Y:S05]  /*8ac0*/  @!P0 NANOSLEEP.SYNCS 0x989680 ;  /* 0x009896800000895d */ /* 0x004fea0003900000 */
[----:B------:R-:W2:Y:S02]  /*8ad0*/  @!P0 SYNCS.PHASECHK.TRANS64 P0, [R22+URZ+0x20], R7 ;  /* 0x00002007160085a7 */ /* 0x000ea4000800007f */
[----:B--2---:R-:W-:Y:S05]  /*8ae0*/  @!P0 BRA `(.L_x_168) ;  /* 0xfffffffc00f08947 */ /* 0x004fea000383ffff */
[----:B------:R-:W-:Y:S05]  /*8af0*/  BRA `(.L_x_187) ;  /* 0xfffffff000707947 */ /* 0x000fea000383ffff */
.L_x_176:
[----:B------:R-:W-:Y:S01]  /*8b00*/  BSSY B0, `(.L_x_188) ;  /* 0x0000006000007945 */ /* 0x000fe20003800000 */
[----:B------:R-:W-:-:S07]  /*8b10*/  IMAD.MOV.U32 R15, RZ, RZ, -0x1 ;  /* 0xffffffffff0f7424 */ /* 0x000fce00078e00ff */
[----:B------:R-:W-:Y:S05]  /*8b20*/  WARPSYNC.COLLECTIVE R15, `(.L_x_189) ;  /* 0x000000000f0c7348 */ /* 0x000fea0003c00000 */
[----:B------:R-:W-:Y:S02]  /*8b30*/  ELECT P6, UR62, PT ;  /* 0x00000000003e782f */ /* 0x000fe400038c0000 */
[----:B------:R-:W-:Y:S01]  /*8b40*/  MOV R14, UR62 ;  /* 0x0000003e000e7c02 */ /* 0x000fe20008000f00 */
[----:B------:R-:W-:Y:S10]  /*8b50*/  ENDCOLLECTIVE ;  /* 0x000000000000791b */ /* 0x000ff40003800000 */
.L_x_189:
[----:B------:R-:W-:Y:S05]  /*8b60*/  BSYNC B0 ;  /* 0x0000000000007941 */ /* 0x000fea0003800000 */
.L_x_188:
[----:B------:R-:W-:Y:S05]  /*8b70*/  BRA `(.L_x_190) ;  /* 0xfffffff800d07947 */ /* 0x000fea000383ffff */
.L_x_180:
[----:B0-----:R0:W1:Y:S02]  /*8b80*/  SYNCS.PHASECHK.TRANS64.TRYWAIT P0, [R5+URZ], R2 ;  /* 0x00000002050075a7 */ /* 0x001064000800017f */
[----:B-1----:R-:W-:Y:S05]  /*8b90*/  @!P0 NANOSLEEP.SYNCS 0x989680 ;  /* 0x009896800000895d */ /* 0x002fea0003900000 */
[----:B------:R-:W1:Y:S02]  /*8ba0*/  @!P0 SYNCS.PHASECHK.TRANS64 P0, [R5+URZ], R2 ;  /* 0x00000002050085a7 */ /* 0x000e64000800007f */
[----:B-1----:R-:W-:Y:S05]  /*8bb0*/  @!P0 BRA `(.L_x_180) ;  /* 0xfffffffc00f08947 */ /* 0x002fea000383ffff */
[----:B------:R-:W-:Y:S05]  /*8bc0*/  BRA `(.L_x_191) ;  /* 0xfffffffc00107947 */ /* 0x000fea000383ffff */
.L_x_181:
[----:B0-----:R0:W1:Y:S02]  /*8bd0*/  SYNCS.PHASECHK.TRANS64.TRYWAIT P0, [R7+URZ], R4 ;  /* 0x00000004070075a7 */ /* 0x001064000800017f */
[----:B-1----:R-:W-:Y:S05]  /*8be0*/  @!P0 NANOSLEEP.SYNCS 0x989680 ;  /* 0x009896800000895d */ /* 0x002fea0003900000 */
[----:B------:R-:W1:Y:S02]  /*8bf0*/  @!P0 SYNCS.PHASECHK.TRANS64 P0, [R7+URZ], R4 ;  /* 0x00000004070085a7 */ /* 0x000e64000800007f */
[----:B-1----:R-:W-:Y:S05]  /*8c00*/  @!P0 BRA `(.L_x_181) ;  /* 0xfffffffc00f08947 */ /* 0x002fea000383ffff */
[----:B------:R-:W-:Y:S05]  /*8c10*/  BRA `(.L_x_192) ;  /* 0xfffffffc00207947 */ /* 0x000fea000383ffff */
.L_x_182:
[----:B0-----:R0:W1:Y:S02]  /*8c20*/  SYNCS.PHASECHK.TRANS64.TRYWAIT P0, [R6+URZ], R5 ;  /* 0x00000005060075a7 */ /* 0x001064000800017f */
[----:B-1----:R-:W-:Y:S05]  /*8c30*/  @!P0 NANOSLEEP.SYNCS 0x989680 ;  /* 0x009896800000895d */ /* 0x002fea0003900000 */
[----:B------:R-:W1:Y:S02]  /*8c40*/  @!P0 SYNCS.PHASECHK.TRANS64 P0, [R6+URZ], R5 ;  /* 0x00000005060085a7 */ /* 0x000e64000800007f */
[----:B-1----:R-:W-:Y:S05]  /*8c50*/  @!P0 BRA `(.L_x_182) ;  /* 0xfffffffc00f08947 */ /* 0x002fea000383ffff */
[----:B------:R-:W-:Y:S05]  /*8c60*/  BRA `(.L_x_193) ;  /* 0xfffffffc00287947 */ /* 0x000fea000383ffff */
.L_x_194:
[----:B------:R-:W-:-:S00]  /*8c70*/  BRA `(.L_x_194) ;  /* 0xfffffffc00fc7947 */ /* 0x000fc0000383ffff */
[----:B------:R-:W-:-:S00]  /*8c80*/  NOP ;  /* 0x0000000000007918 */ /* 0x000fc00000000000 */
[----:B------:R-:W-:-:S00]  /*8c90*/  NOP ;  /* 0x0000000000007918 */ /* 0x000fc00000000000 */
[----:B------:R-:W-:-:S00]  /*8ca0*/  NOP ;  /* 0x0000000000007918 */ /* 0x000fc00000000000 */
[----:B------:R-:W-:-:S00]  /*8cb0*/  NOP ;  /* 0x0000000000007918 */ /* 0x000fc00000000000 */
[----:B------:R-:W-:-:S00]  /*8cc0*/  NOP ;  /* 0x0000000000007918 */ /* 0x000fc00000000000 */
[----:B------:R-:W-:-:S00]  /*8cd0*/  NOP ;  /* 0x0000000000007918 */ /* 0x000fc00000000000 */
[----:B------:R-:W-:-:S00]  /*8ce0*/  NOP ;  /* 0x0000000000007918 */ /* 0x000fc00000000000 */
[----:B------:R-:W-:-:S00]  /*8cf0*/  NOP ;  /* 0x0000000000007918 */ /* 0x000fc00000000000 */
.L_x_195:


//--------------------- .nv.global.init           --------------------------
	.section	.nv.global.init,"aw",@progbits
.nv.global.init:
	.type		$str$22,@object
	.size		$str$22,($str$23 - $str$22)
$str$22:
        /*0000*/ 	.byte	0x6b, 0x5f, 0x74, 0x69, 0x6c, 0x65, 0x5f, 0x63, 0x6f, 0x75, 0x6e, 0x74, 0x20, 0x3e, 0x3d, 0x20
        /*0010*/ 	.byte	0x31, 0x00
	.type		$str$23,@object
	.size		$str$23,(__unnamed_1 - $str$23)
$str$23:
        /*0012*/ 	.byte	0x2f, 0x74, 0x6d, 0x70, 0x2f, 0x63, 0x75, 0x74, 0x6c, 0x61, 0x73, 0x73, 0x5f, 0x73, 0x77, 0x65
        /*0022*/ 	.byte	0x65, 0x70, 0x5f, 0x73, 0x72, 0x63, 0x2f, 0x69, 0x6e, 0x63, 0x6c, 0x75, 0x64, 0x65, 0x2f, 0x63
        /*0032*/ 	.byte	0x75, 0x74, 0x6c, 0x61, 0x73, 0x73, 0x2f, 0x67, 0x65, 0x6d, 0x6d, 0x2f, 0x63, 0x6f, 0x6c, 0x6c
        /*0042*/ 	.byte	0x65, 0x63, 0x74, 0x69, 0x76, 0x65, 0x2f, 0x73, 0x6d, 0x39, 0x30, 0x5f, 0x6d, 0x6d, 0x61, 0x5f
        /*0052*/ 	.byte	0x74, 0x6d, 0x61, 0x5f, 0x67, 0x6d, 0x6d, 0x61, 0x5f, 0x73, 0x73, 0x5f, 0x77, 0x61, 0x72, 0x70
        /*0062*/ 	.byte	0x73, 0x70, 0x65, 0x63, 0x69, 0x61, 0x6c, 0x69, 0x7a, 0x65, 0x64, 0x2e, 0x68, 0x70, 0x70, 0x00
	.type		__unnamed_1,@object
	.size		__unnamed_1,(.L_0 - __unnamed_1)
__unnamed_1:
        /*0072*/ 	.byte	0x76, 0x6f, 0x69, 0x64, 0x20, 0x63, 0x75, 0x74, 0x6c, 0x61, 0x73, 0x73, 0x3a, 0x3a, 0x67, 0x65
        /* <DEDUP_REMOVED lines=178> */
        /*0ba2*/ 	.byte	0x00
.L_0:


//--------------------- .nv.shared._ZN7cutlass13device_kernelINS_4gemm6kernel13GemmUniversalIN4cute5tupleIJiiiiEEENS1_10collective13CollectiveMmaINS1_34MainloopSm90TmaGmmaWarpSpecializedILi4ENS5_IJNS4_1CILi2EEESB_NSA_ILi1EEEEEENS1_35KernelTmaWarpSpecializedCooperativeEEENS5_IJNSA_ILi256EEENSA_ILi64EEENSA_ILi32EEEEEENS_10tfloat32_tENS5_IJlSC_lEEESK_SL_NS4_8TiledMMAINS4_8MMA_AtomIJNS4_4SM904GMMA29MMA_64x64x8_F32TF32TF32_SS_TNILNSP_7ScaleInE1ELSR_1EEEEEENS4_6LayoutINS5_IJSB_SC_SC_EEENS5_IJSC_NSA_ILi0EEESW_EEEEENS5_IJNS4_10UnderscoreESZ_SZ_EEEEENS4_23SM90_TMA_LOAD_MULTICASTENS4_14ComposedLayoutINS4_7SwizzleILi3ELi4ELi3EEENS4_18smem_ptr_flag_bitsILi32EEENSU_INS5_IJNSA_ILi8EEESI_EEENS5_IJSI_SC_EEEEEEEvNS4_8identityES12_S1C_vS1D_EENS_8epilogue10collective6detail29Sm90TmaWarpSpecializedAdapterINS1G_15DefaultEpilogueISK_SL_SL_NS1F_6thread17LinearCombinationISK_Li1EffLNS1K_9ScaleType4KindE0ELNS_15FloatRoundStyleE2ESK_EENS1_15EpilogueDefaultEEEEEvvEEEEvNT_6ParamsE --------------------------
	.section	.nv.shared._ZN7cutlass13device_kernelINS_4gemm6kernel13GemmUniversalIN4cute5tupleIJiiiiEEENS1_10collective13CollectiveMmaINS1_34MainloopSm90TmaGmmaWarpSpecializedILi4ENS5_IJNS4_1CILi2EEESB_NSA_ILi1EEEEEENS1_35KernelTmaWarpSpecializedCooperativeEEENS5_IJNSA_ILi256EEENSA_ILi64EEENSA_ILi32EEEEEENS_10tfloat32_tENS5_IJlSC_lEEESK_SL_NS4_8TiledMMAINS4_8MMA_AtomIJNS4_4SM904GMMA29MMA_64x64x8_F32TF32TF32_SS_TNILNSP_7ScaleInE1ELSR_1EEEEEENS4_6LayoutINS5_IJSB_SC_SC_EEENS5_IJSC_NSA_ILi0EEESW_EEEEENS5_IJNS4_10UnderscoreESZ_SZ_EEEEENS4_23SM90_TMA_LOAD_MULTICASTENS4_14ComposedLayoutINS4_7SwizzleILi3ELi4ELi3EEENS4_18smem_ptr_flag_bitsILi32EEENSU_INS5_IJNSA_ILi8EEESI_EEENS5_IJSI_SC_EEEEEEEvNS4_8identityES12_S1C_vS1D_EENS_8epilogue10collective6detail29Sm90TmaWarpSpecializedAdapterINS1G_15DefaultEpilogueISK_SL_SL_NS1F_6thread17LinearCombinationISK_Li1EffLNS1K_9ScaleType4KindE0ELNS_15FloatRoundStyleE2ESK_EENS1_15EpilogueDefaultEEEEEvvEEEEvNT_6ParamsE,"aw",@nobits
	.sectionflags	@""
	.align	16
	.zero		1024


//--------------------- .nv.shared.reserved.0     --------------------------
	.section	.nv.shared.reserved.0,"aw",@nobits
	.weak		__nv_reservedSMEM_offset_0_alias
	.size		__nv_reservedSMEM_offset_0_alias, 0, 0
	.other		__nv_reservedSMEM_offset_0_alias,@"STO_CUDA_RESERVED_SHARED STV_DEFAULT"
__nv_reservedSMEM_offset_0_alias:
	.zero		0


//--------------------- .nv.global                --------------------------
	.section	.nv.global,"aw",@nobits
.nv.global:
	.type		_ZN39_INTERNAL_fdebfa06_4_k_cu_9442cd57_68094cute1_E,@object
	.size		_ZN39_INTERNAL_fdebfa06_4_k_cu_9442cd57_68094cute1_E,(_ZN39_INTERNAL_fdebfa06_4_k_cu_9442cd57_68094cuda3std3__45__cpo6cbeginE - _ZN39_INTERNAL_fdebfa06_4_k_cu_9442cd57_68094cute1_E)
_ZN39_INTERNAL_fdebfa06_4_k_cu_9442cd57_68094cute1_E:
	.zero		1
	.type		_ZN39_INTERNAL_fdebfa06_4_k_cu_9442cd57_68094cuda3std3__45__cpo6cbeginE,@object
	.size		_ZN39_INTERNAL_fdebfa06_4_k_cu_9442cd57_68094cuda3std3__45__cpo6cbeginE,(_ZN39_INTERNAL_fdebfa06_4_k_cu_9442cd57_68094cuda3std3__48in_placeE - _ZN39_INTERNAL_fdebfa06_4_k_cu_9442cd57_68094cuda3std3__45__cpo6cbeginE)
_ZN39_INTERNAL_fdebfa06_4_k_cu_9442cd57_68094cuda3std3__45__cpo6cbeginE:
	.zero		1
	.type		_ZN39_INTERNAL_fdebfa06_4_k_cu_9442cd57_68094cuda3std3__48in_placeE,@object
	.size		_ZN39_INTERNAL_fdebfa06_4_k_cu_9442cd57_68094cuda3std3__48in_placeE,(_ZN39_INTERNAL_fdebfa06_4_k_cu_9442cd57_68094cuda3std6ranges3__45__cpo9iter_moveE - _ZN39_INTERNAL_fdebfa06_4_k_cu_9442cd57_68094cuda3std3__48in_placeE)
_ZN39_INTERNAL_fdebfa06_4_k_cu_9442cd57_68094cuda3std3__48in_placeE:
	.zero		1
	.type		_ZN39_INTERNAL_fdebfa06_4_k_cu_9442cd57_68094cuda3std6ranges3__45__cpo9iter_moveE,@object
	.size		_ZN39_INTERNAL_fdebfa06_4_k_cu_9442cd57_68094cuda3std6ranges3__45__cpo9iter_moveE,(_ZN39_INTERNAL_fdebfa06_4_k_cu_9442cd57_68094cuda3std3__45__cpo5beginE - _ZN39_INTERNAL_fdebfa06_4_k_cu_9442cd57_68094cuda3std6ranges3__45__cpo9iter_moveE)
_ZN39_INTERNAL_fdebfa06_4_k_cu_9442cd57_68094cuda3std6ranges3__45__cpo9iter_moveE:
	.zero		1
	.type		_ZN39_INTERNAL_fdebfa06_4_k_cu_9442cd57_68094cuda3std3__45__cpo5beginE,@object
	.size		_ZN39_INTERNAL_fdebfa06_4_k_cu_9442cd57_68094cuda3std3__45__cpo5beginE,(_ZN39_INTERNAL_fdebfa06_4_k_cu_9442cd57_68094cuda3std3__441_GLOBAL__N__fdebfa06_4_k_cu_9442cd57_68096ignoreE - _ZN39_INTERNAL_fdebfa06_4_k_cu_9442cd57_68094cuda3std3__45__cpo5beginE)
_ZN39_INTERNAL_fdebfa06_4_k_cu_9442cd57_68094cuda3std3__45__cpo5beginE:
	.zero		1
	.type		_ZN39_INTERNAL_fdebfa06_4_k_cu_9442cd57_68094cuda3std3__441_GLOBAL__N__fdebfa06_4_k_cu_9442cd57_68096ignoreE,@object
	.size		_ZN39_INTERNAL_fdebfa06_4_k_cu_9442cd57_68094cuda3std3__441_GLOBAL__N__fdebfa06_4_k_cu_9442cd57_68096ignoreE,(_ZN39_INTERNAL_fdebfa06_4_k_cu_9442cd57_68094cute7productE - _ZN39_INTERNAL_fdebfa06_4_k_cu_9442cd57_68094cuda3std3__441_GLOBAL__N__fdebfa06_4_k_cu_9442cd57_68096ignoreE)
_ZN39_INTERNAL_fdebfa06_4_k_cu_9442cd57_68094cuda3std3__441_GLOBAL__N__fdebfa06_4_k_cu_9442cd57_68096ignoreE:
	.zero		1
	.type		_ZN39_INTERNAL_fdebfa06_4_k_cu_9442cd57_68094cute7productE,@object
	.size		_ZN39_INTERNAL_fdebfa06_4_k_cu_9442cd57_68094cute7productE,(_ZN39_INTERNAL_fdebfa06_4_k_cu_9442cd57_68094cuda3std3__45__cpo3endE - _ZN39_INTERNAL_fdebfa06_4_k_cu_9442cd57_68094cute7productE)
_ZN39_INTERNAL_fdebfa06_4_k_cu_9442cd57_68094cute7productE:
	.zero		1
	.type		_ZN39_INTERNAL_fdebfa06_4_k_cu_9442cd57_68094cuda3std3__45__cpo3endE,@object
	.size		_ZN39_INTERNAL_fdebfa06_4_k_cu_9442cd57_68094cuda3std3__45__cpo3endE,(_ZN39_INTERNAL_fdebfa06_4_k_cu_9442cd57_68094cuda3std3__419piecewise_constructE - _ZN39_INTERNAL_fdebfa06_4_k_cu_9442cd57_68094cuda3std3__45__cpo3endE)
_ZN39_INTERNAL_fdebfa06_4_k_cu_9442cd57_68094cuda3std3__45__cpo3endE:
	.zero		1
	.type		_ZN39_INTERNAL_fdebfa06_4_k_cu_9442cd57_68094cuda3std3__419piecewise_constructE,@object
	.size		_ZN39_INTERNAL_fdebfa06_4_k_cu_9442cd57_68094cuda3std3__419piecewise_constructE,(_ZN39_INTERNAL_fdebfa06_4_k_cu_9442cd57_68094cuda3std3__45__cpo4cendE - _ZN39_INTERNAL_fdebfa06_4_k_cu_9442cd57_68094cuda3std3__419piecewise_constructE)
_ZN39_INTERNAL_fdebfa06_4_k_cu_9442cd57_68094cuda3std3__419piecewise_constructE:
	.zero		1
	.type		_ZN39_INTERNAL_fdebfa06_4_k_cu_9442cd57_68094cuda3std3__45__cpo4cendE,@object
	.size		_ZN39_INTERNAL_fdebfa06_4_k_cu_9442cd57_68094cuda3std3__45__cpo4cendE,(_ZN39_INTERNAL_fdebfa06_4_k_cu_9442cd57_68094cuda3std6ranges3__45__cpo4swapE - _ZN39_INTERNAL_fdebfa06_4_k_cu_9442cd57_68094cuda3std3__45__cpo4cendE)
_ZN39_INTERNAL_fdebfa06_4_k_cu_9442cd57_68094cuda3std3__45__cpo4cendE:
	.zero		1
	.type		_ZN39_INTERNAL_fdebfa06_4_k_cu_9442cd57_68094cuda3std6ranges3__45__cpo4swapE,@object
	.size		_ZN39_INTERNAL_fdebfa06_4_k_cu_9442cd57_68094cuda3std6ranges3__45__cpo4swapE,(.L_8 - _ZN39_INTERNAL_fdebfa06_4_k_cu_9442cd57_68094cuda3std6ranges3__45__cpo4swapE)
_ZN39_INTERNAL_fdebfa06_4_k_cu_9442cd57_68094cuda3std6ranges3__45__cpo4swapE:
	.zero		1
.L_8:


//--------------------- .nv.constant0._ZN7cutlass13device_kernelINS_4gemm6kernel13GemmUniversalIN4cute5tupleIJiiiiEEENS1_10collective13CollectiveMmaINS1_34MainloopSm90TmaGmmaWarpSpecializedILi4ENS5_IJNS4_1CILi2EEESB_NSA_ILi1EEEEEENS1_35KernelTmaWarpSpecializedCooperativeEEENS5_IJNSA_ILi256EEENSA_ILi64EEENSA_ILi32EEEEEENS_10tfloat32_tENS5_IJlSC_lEEESK_SL_NS4_8TiledMMAINS4_8MMA_AtomIJNS4_4SM904GMMA29MMA_64x64x8_F32TF32TF32_SS_TNILNSP_7ScaleInE1ELSR_1EEEEEENS4_6LayoutINS5_IJSB_SC_SC_EEENS5_IJSC_NSA_ILi0EEESW_EEEEENS5_IJNS4_10UnderscoreESZ_SZ_EEEEENS4_23SM90_TMA_LOAD_MULTICASTENS4_14ComposedLayoutINS4_7SwizzleILi3ELi4ELi3EEENS4_18smem_ptr_flag_bitsILi32EEENSU_INS5_IJNSA_ILi8EEESI_EEENS5_IJSI_SC_EEEEEEEvNS4_8identityES12_S1C_vS1D_EENS_8epilogue10collective6detail29Sm90TmaWarpSpecializedAdapterINS1G_15DefaultEpilogueISK_SL_SL_NS1F_6thread17LinearCombinationISK_Li1EffLNS1K_9ScaleType4KindE0ELNS_15FloatRoundStyleE2ESK_EENS1_15EpilogueDefaultEEEEEvvEEEEvNT_6ParamsE --------------------------
	.section	.nv.constant0._ZN7cutlass13device_kernelINS_4gemm6kernel13GemmUniversalIN4cute5tupleIJiiiiEEENS1_10collective13CollectiveMmaINS1_34MainloopSm90TmaGmmaWarpSpecializedILi4ENS5_IJNS4_1CILi2EEESB_NSA_ILi1EEEEEENS1_35KernelTmaWarpSpecializedCooperativeEEENS5_IJNSA_ILi256EEENSA_ILi64EEENSA_ILi32EEEEEENS_10tfloat32_tENS5_IJlSC_lEEESK_SL_NS4_8TiledMMAINS4_8MMA_AtomIJNS4_4SM904GMMA29MMA_64x64x8_F32TF32TF32_SS_TNILNSP_7ScaleInE1ELSR_1EEEEEENS4_6LayoutINS5_IJSB_SC_SC_EEENS5_IJSC_NSA_ILi0EEESW_EEEEENS5_IJNS4_10UnderscoreESZ_SZ_EEEEENS4_23SM90_TMA_LOAD_MULTICASTENS4_14ComposedLayoutINS4_7SwizzleILi3ELi4ELi3EEENS4_18smem_ptr_flag_bitsILi32EEENSU_INS5_IJNSA_ILi8EEESI_EEENS5_IJSI_SC_EEEEEEEvNS4_8identityES12_S1C_vS1D_EENS_8epilogue10collective6detail29Sm90TmaWarpSpecializedAdapterINS1G_15DefaultEpilogueISK_SL_SL_NS1F_6thread17LinearCombinationISK_Li1EffLNS1K_9ScaleType4KindE0ELNS_15FloatRoundStyleE2ESK_EENS1_15EpilogueDefaultEEEEEvvEEEEvNT_6ParamsE,"a",@progbits
	.sectionflags	@""
	.align	4
.nv.constant0._ZN7cutlass13device_kernelINS_4gemm6kernel13GemmUniversalIN4cute5tupleIJiiiiEEENS1_10collective13CollectiveMmaINS1_34MainloopSm90TmaGmmaWarpSpecializedILi4ENS5_IJNS4_1CILi2EEESB_NSA_ILi1EEEEEENS1_35KernelTmaWarpSpecializedCooperativeEEENS5_IJNSA_ILi256EEENSA_ILi64EEENSA_ILi32EEEEEENS_10tfloat32_tENS5_IJlSC_lEEESK_SL_NS4_8TiledMMAINS4_8MMA_AtomIJNS4_4SM904GMMA29MMA_64x64x8_F32TF32TF32_SS_TNILNSP_7ScaleInE1ELSR_1EEEEEENS4_6LayoutINS5_IJSB_SC_SC_EEENS5_IJSC_NSA_ILi0EEESW_EEEEENS5_IJNS4_10UnderscoreESZ_SZ_EEEEENS4_23SM90_TMA_LOAD_MULTICASTENS4_14ComposedLayoutINS4_7SwizzleILi3ELi4ELi3EEENS4_18smem_ptr_flag_bitsILi32EEENSU_INS5_IJNSA_ILi8EEESI_EEENS5_IJSI_SC_EEEEEEEvNS4_8identityES12_S1C_vS1D_EENS_8epilogue10collective6detail29Sm90TmaWarpSpecializedAdapterINS1G_15DefaultEpilogueISK_SL_SL_NS1F_6thread17LinearCombinationISK_Li1EffLNS1K_9ScaleType4KindE0ELNS_15FloatRoundStyleE2ESK_EENS1_15EpilogueDefaultEEEEEvvEEEEvNT_6ParamsE:
	.zero		1664


//--------------------- SYMBOLS --------------------------

	.type		.nv.reservedSmem.offset0,@object
	.size		.nv.reservedSmem.offset0,0x4
	.type		__assertfail,@function
